//
// Generated by NVIDIA NVVM Compiler
//
// Compiler Build ID: CL-36424714
// Cuda compilation tools, release 13.0, V13.0.88
// Based on NVVM 20.0.0
//

.version 9.0
.target sm_100
.address_size 64

	// .globl	_Z38flash_attention_kernel_float_optimizedPKfS0_S0_Pfiiiiiibf
// _ZZ38flash_attention_kernel_float_optimizedPKfS0_S0_PfiiiiiibfE10shared_max has been demoted
// _ZZ38flash_attention_kernel_float_optimizedPKfS0_S0_PfiiiiiibfE14shared_sum_exp has been demoted
// _ZZ38flash_attention_kernel_float_optimizedPKfS0_S0_PfiiiiiibfE13shared_output has been demoted
// _ZZ37flash_attention_kernel_half_optimizedPK6__halfS1_S1_PS_iiiiiibS_E10shared_max has been demoted
// _ZZ37flash_attention_kernel_half_optimizedPK6__halfS1_S1_PS_iiiiiibS_E14shared_sum_exp has been demoted
// _ZZ37flash_attention_kernel_half_optimizedPK6__halfS1_S1_PS_iiiiiibS_E15shared_output_f has been demoted
.extern .shared .align 16 .b8 shared_mem[];

.visible .entry _Z38flash_attention_kernel_float_optimizedPKfS0_S0_Pfiiiiiibf(
	.param .u64 .ptr .align 1 _Z38flash_attention_kernel_float_optimizedPKfS0_S0_Pfiiiiiibf_param_0,
	.param .u64 .ptr .align 1 _Z38flash_attention_kernel_float_optimizedPKfS0_S0_Pfiiiiiibf_param_1,
	.param .u64 .ptr .align 1 _Z38flash_attention_kernel_float_optimizedPKfS0_S0_Pfiiiiiibf_param_2,
	.param .u64 .ptr .align 1 _Z38flash_attention_kernel_float_optimizedPKfS0_S0_Pfiiiiiibf_param_3,
	.param .u32 _Z38flash_attention_kernel_float_optimizedPKfS0_S0_Pfiiiiiibf_param_4,
	.param .u32 _Z38flash_attention_kernel_float_optimizedPKfS0_S0_Pfiiiiiibf_param_5,
	.param .u32 _Z38flash_attention_kernel_float_optimizedPKfS0_S0_Pfiiiiiibf_param_6,
	.param .u32 _Z38flash_attention_kernel_float_optimizedPKfS0_S0_Pfiiiiiibf_param_7,
	.param .u32 _Z38flash_attention_kernel_float_optimizedPKfS0_S0_Pfiiiiiibf_param_8,
	.param .u32 _Z38flash_attention_kernel_float_optimizedPKfS0_S0_Pfiiiiiibf_param_9,
	.param .u8 _Z38flash_attention_kernel_float_optimizedPKfS0_S0_Pfiiiiiibf_param_10,
	.param .f32 _Z38flash_attention_kernel_float_optimizedPKfS0_S0_Pfiiiiiibf_param_11
)
{
	.reg .pred 	%p<47>;
	.reg .b16 	%rs<2>;
	.reg .b32 	%r<197>;
	.reg .b32 	%f<231>;
	.reg .b64 	%rd<169>;
	// demoted variable
	.shared .align 4 .f32 _ZZ38flash_attention_kernel_float_optimizedPKfS0_S0_PfiiiiiibfE10shared_max;
	// demoted variable
	.shared .align 4 .f32 _ZZ38flash_attention_kernel_float_optimizedPKfS0_S0_PfiiiiiibfE14shared_sum_exp;
	// demoted variable
	.shared .align 4 .f32 _ZZ38flash_attention_kernel_float_optimizedPKfS0_S0_PfiiiiiibfE13shared_output;
	ld.param.u64 	%rd16, [_Z38flash_attention_kernel_float_optimizedPKfS0_S0_Pfiiiiiibf_param_0];
	ld.param.u64 	%rd18, [_Z38flash_attention_kernel_float_optimizedPKfS0_S0_Pfiiiiiibf_param_1];
	ld.param.u64 	%rd19, [_Z38flash_attention_kernel_float_optimizedPKfS0_S0_Pfiiiiiibf_param_2];
	ld.param.u64 	%rd17, [_Z38flash_attention_kernel_float_optimizedPKfS0_S0_Pfiiiiiibf_param_3];
	ld.param.u32 	%r113, [_Z38flash_attention_kernel_float_optimizedPKfS0_S0_Pfiiiiiibf_param_4];
	ld.param.u32 	%r108, [_Z38flash_attention_kernel_float_optimizedPKfS0_S0_Pfiiiiiibf_param_5];
	ld.param.u32 	%r109, [_Z38flash_attention_kernel_float_optimizedPKfS0_S0_Pfiiiiiibf_param_6];
	ld.param.u32 	%r110, [_Z38flash_attention_kernel_float_optimizedPKfS0_S0_Pfiiiiiibf_param_7];
	ld.param.u32 	%r111, [_Z38flash_attention_kernel_float_optimizedPKfS0_S0_Pfiiiiiibf_param_8];
	ld.param.u32 	%r112, [_Z38flash_attention_kernel_float_optimizedPKfS0_S0_Pfiiiiiibf_param_9];
	ld.param.s8 	%rs1, [_Z38flash_attention_kernel_float_optimizedPKfS0_S0_Pfiiiiiibf_param_10];
	ld.param.f32 	%f59, [_Z38flash_attention_kernel_float_optimizedPKfS0_S0_Pfiiiiiibf_param_11];
	cvta.to.global.u64 	%rd1, %rd18;
	cvta.to.global.u64 	%rd2, %rd19;
	mov.u32 	%r1, %ctaid.x;
	mov.u32 	%r2, %ctaid.y;
	mov.u32 	%r3, %ctaid.z;
	setp.ge.s32 	%p1, %r1, %r113;
	setp.ge.s32 	%p2, %r3, %r108;
	or.pred  	%p3, %p1, %p2;
	setp.ge.s32 	%p4, %r2, %r110;
	or.pred  	%p5, %p3, %p4;
	@%p5 bra 	$L__BB0_59;
	div.s32 	%r114, %r110, %r111;
	div.s32 	%r115, %r2, %r114;
	setp.eq.s16 	%p6, %rs1, 0;
	add.s32 	%r116, %r3, 1;
	min.s32 	%r117, %r116, %r109;
	selp.b32 	%r4, %r109, %r117, %p6;
	mad.lo.s32 	%r118, %r108, %r1, %r3;
	mad.lo.s32 	%r119, %r118, %r110, %r2;
	mul.lo.s32 	%r120, %r119, %r112;
	cvt.s64.s32 	%rd3, %r120;
	mul.lo.s32 	%r121, %r109, %r1;
	mad.lo.s32 	%r122, %r121, %r111, %r115;
	mul.lo.s32 	%r123, %r122, %r112;
	cvt.s64.s32 	%rd4, %r123;
	mov.u32 	%r5, %tid.x;
	setp.ge.s32 	%p7, %r5, %r112;
	@%p7 bra 	$L__BB0_4;
	mov.u32 	%r6, %ntid.x;
	cvta.to.global.u64 	%rd5, %rd16;
	mov.u32 	%r165, %r5;
$L__BB0_3:
	cvt.s64.s32 	%rd20, %r165;
	add.s64 	%rd21, %rd20, %rd3;
	shl.b64 	%rd22, %rd21, 2;
	add.s64 	%rd23, %rd5, %rd22;
	ld.global.nc.f32 	%f60, [%rd23];
	shl.b32 	%r124, %r165, 2;
	mov.u32 	%r125, shared_mem;
	add.s32 	%r126, %r125, %r124;
	st.shared.f32 	[%r126], %f60;
	add.s32 	%r165, %r165, %r6;
	setp.lt.s32 	%p8, %r165, %r112;
	@%p8 bra 	$L__BB0_3;
$L__BB0_4:
	bar.sync 	0;
	setp.lt.s32 	%p9, %r4, 1;
	mov.f32 	%f206, 0fF149F2CA;
	@%p9 bra 	$L__BB0_19;
	mov.u32 	%r9, %tid.y;
	setp.gt.s32 	%p10, %r112, 0;
	mov.u32 	%r10, %ntid.y;
	@%p10 bra 	$L__BB0_8;
	mul.f32 	%f1, %f59, 0f00000000;
	mov.f32 	%f206, 0fF149F2CA;
	mov.b32 	%r169, 0;
$L__BB0_7:
	add.s32 	%r128, %r169, %r9;
	setp.lt.s32 	%p11, %r128, %r4;
	setp.gt.f32 	%p12, %f1, %f206;
	selp.f32 	%f63, %f1, %f206, %p12;
	selp.f32 	%f206, %f63, %f206, %p11;
	add.s32 	%r169, %r169, %r10;
	setp.lt.s32 	%p13, %r169, %r4;
	@%p13 bra 	$L__BB0_7;
	bra.uni 	$L__BB0_19;
$L__BB0_8:
	and.b32  	%r11, %r112, 3;
	and.b32  	%r12, %r112, 2147483644;
	mul.lo.s32 	%r13, %r112, %r111;
	mov.f32 	%f206, 0fF149F2CA;
	mov.b32 	%r166, 0;
$L__BB0_9:
	add.s32 	%r15, %r166, %r9;
	setp.ge.s32 	%p14, %r15, %r4;
	@%p14 bra 	$L__BB0_18;
	setp.lt.u32 	%p15, %r112, 4;
	mul.lo.s32 	%r131, %r13, %r15;
	cvt.s64.s32 	%rd24, %r131;
	add.s64 	%rd6, %rd24, %rd4;
	mov.f32 	%f203, 0f00000000;
	mov.b32 	%r168, 0;
	@%p15 bra 	$L__BB0_13;
	mov.f32 	%f203, 0f00000000;
	mov.b32 	%r167, 0;
$L__BB0_12:
	.pragma "nounroll";
	shl.b32 	%r133, %r167, 2;
	mov.u32 	%r134, shared_mem;
	add.s32 	%r135, %r134, %r133;
	ld.shared.v4.f32 	{%f68, %f69, %f70, %f71}, [%r135];
	cvt.u64.u32 	%rd25, %r167;
	add.s64 	%rd26, %rd6, %rd25;
	shl.b64 	%rd27, %rd26, 2;
	add.s64 	%rd28, %rd1, %rd27;
	ld.global.nc.f32 	%f72, [%rd28];
	fma.rn.f32 	%f73, %f68, %f72, %f203;
	ld.global.nc.f32 	%f74, [%rd28+4];
	fma.rn.f32 	%f75, %f69, %f74, %f73;
	ld.global.nc.f32 	%f76, [%rd28+8];
	fma.rn.f32 	%f77, %f70, %f76, %f75;
	ld.global.nc.f32 	%f78, [%rd28+12];
	fma.rn.f32 	%f203, %f71, %f78, %f77;
	add.s32 	%r167, %r167, 4;
	setp.ne.s32 	%p16, %r167, %r12;
	mov.u32 	%r168, %r12;
	@%p16 bra 	$L__BB0_12;
$L__BB0_13:
	setp.eq.s32 	%p17, %r11, 0;
	@%p17 bra 	$L__BB0_17;
	setp.eq.s32 	%p18, %r11, 1;
	shl.b32 	%r136, %r168, 2;
	mov.u32 	%r137, shared_mem;
	add.s32 	%r19, %r137, %r136;
	ld.shared.f32 	%f79, [%r19];
	cvt.u64.u32 	%rd29, %r168;
	add.s64 	%rd30, %rd6, %rd29;
	shl.b64 	%rd31, %rd30, 2;
	add.s64 	%rd7, %rd1, %rd31;
	ld.global.nc.f32 	%f80, [%rd7];
	fma.rn.f32 	%f203, %f79, %f80, %f203;
	@%p18 bra 	$L__BB0_17;
	setp.eq.s32 	%p19, %r11, 2;
	ld.shared.f32 	%f81, [%r19+4];
	ld.global.nc.f32 	%f82, [%rd7+4];
	fma.rn.f32 	%f203, %f81, %f82, %f203;
	@%p19 bra 	$L__BB0_17;
	ld.shared.f32 	%f83, [%r19+8];
	ld.global.nc.f32 	%f84, [%rd7+8];
	fma.rn.f32 	%f203, %f83, %f84, %f203;
$L__BB0_17:
	mul.f32 	%f85, %f59, %f203;
	setp.gt.f32 	%p20, %f85, %f206;
	selp.f32 	%f206, %f85, %f206, %p20;
$L__BB0_18:
	add.s32 	%r166, %r166, %r10;
	setp.lt.s32 	%p21, %r166, %r4;
	@%p21 bra 	$L__BB0_9;
$L__BB0_19:
	mov.u32 	%r23, %tid.y;
	or.b32  	%r24, %r5, %r23;
	setp.ne.s32 	%p22, %r24, 0;
	@%p22 bra 	$L__BB0_21;
	st.shared.f32 	[_ZZ38flash_attention_kernel_float_optimizedPKfS0_S0_PfiiiiiibfE10shared_max], %f206;
$L__BB0_21:
	setp.lt.s32 	%p23, %r4, 1;
	bar.sync 	0;
	mov.f32 	%f219, 0f00000000;
	ld.shared.f32 	%f16, [_ZZ38flash_attention_kernel_float_optimizedPKfS0_S0_PfiiiiiibfE10shared_max];
	mov.f32 	%f220, %f219;
	@%p23 bra 	$L__BB0_38;
	mul.lo.s32 	%r25, %r112, %r111;
	cvt.u64.u32 	%rd8, %r5;
	setp.gt.s32 	%p24, %r112, 0;
	mov.u32 	%r26, %ntid.y;
	@%p24 bra 	$L__BB0_27;
	add.s64 	%rd9, %rd4, %rd8;
	mul.f32 	%f88, %f59, 0f00000000;
	sub.f32 	%f89, %f88, %f16;
	fma.rn.f32 	%f90, %f89, 0f3BBB989D, 0f3F000000;
	cvt.sat.f32.f32 	%f91, %f90;
	mov.f32 	%f92, 0f4B400001;
	mov.f32 	%f93, 0f437C0000;
	fma.rm.f32 	%f94, %f91, %f93, %f92;
	add.f32 	%f95, %f94, 0fCB40007F;
	neg.f32 	%f96, %f95;
	fma.rn.f32 	%f97, %f89, 0f3FB8AA3B, %f96;
	fma.rn.f32 	%f17, %f89, 0f32A57060, %f97;
	mov.b32 	%r139, %f94;
	shl.b32 	%r140, %r139, 23;
	mov.b32 	%f18, %r140;
	mov.f32 	%f220, 0f00000000;
	mov.b32 	%r174, 0;
	ex2.approx.ftz.f32 	%f98, %f17;
	mul.f32 	%f99, %f98, %f18;
	mov.f32 	%f219, %f220;
$L__BB0_24:
	add.s32 	%r40, %r174, %r23;
	setp.ge.s32 	%p25, %r40, %r4;
	@%p25 bra 	$L__BB0_26;
	mul.lo.s32 	%r141, %r25, %r40;
	cvt.s64.s32 	%rd32, %r141;
	add.s64 	%rd33, %rd9, %rd32;
	add.f32 	%f219, %f219, %f99;
	shl.b64 	%rd34, %rd33, 2;
	add.s64 	%rd35, %rd2, %rd34;
	ld.global.nc.f32 	%f100, [%rd35];
	fma.rn.f32 	%f220, %f99, %f100, %f220;
$L__BB0_26:
	add.s32 	%r174, %r174, %r26;
	setp.lt.s32 	%p26, %r174, %r4;
	@%p26 bra 	$L__BB0_24;
	bra.uni 	$L__BB0_38;
$L__BB0_27:
	and.b32  	%r27, %r112, 3;
	and.b32  	%r28, %r112, 2147483644;
	neg.s32 	%r29, %r28;
	mov.f32 	%f220, 0f00000000;
	mov.b32 	%r170, 0;
	mov.f32 	%f219, %f220;
$L__BB0_28:
	add.s32 	%r31, %r170, %r23;
	setp.ge.s32 	%p27, %r31, %r4;
	@%p27 bra 	$L__BB0_37;
	setp.lt.u32 	%p28, %r112, 4;
	mul.lo.s32 	%r144, %r25, %r31;
	cvt.s64.s32 	%rd36, %r144;
	add.s64 	%rd10, %rd36, %rd4;
	mov.f32 	%f212, 0f00000000;
	mov.b32 	%r173, 0;
	@%p28 bra 	$L__BB0_32;
	shl.b64 	%rd37, %rd10, 2;
	add.s64 	%rd38, %rd1, %rd37;
	add.s64 	%rd168, %rd38, 8;
	mov.f32 	%f212, 0f00000000;
	mov.u32 	%r171, shared_mem;
	mov.u32 	%r172, %r29;
$L__BB0_31:
	.pragma "nounroll";
	ld.shared.v4.f32 	{%f105, %f106, %f107, %f108}, [%r171];
	ld.global.nc.f32 	%f109, [%rd168+-8];
	fma.rn.f32 	%f110, %f105, %f109, %f212;
	ld.global.nc.f32 	%f111, [%rd168+-4];
	fma.rn.f32 	%f112, %f106, %f111, %f110;
	ld.global.nc.f32 	%f113, [%rd168];
	fma.rn.f32 	%f114, %f107, %f113, %f112;
	ld.global.nc.f32 	%f115, [%rd168+4];
	fma.rn.f32 	%f212, %f108, %f115, %f114;
	add.s32 	%r172, %r172, 4;
	add.s32 	%r171, %r171, 16;
	add.s64 	%rd168, %rd168, 16;
	setp.ne.s32 	%p29, %r172, 0;
	mov.u32 	%r173, %r28;
	@%p29 bra 	$L__BB0_31;
$L__BB0_32:
	setp.eq.s32 	%p30, %r27, 0;
	@%p30 bra 	$L__BB0_36;
	setp.eq.s32 	%p31, %r27, 1;
	shl.b32 	%r146, %r173, 2;
	mov.u32 	%r147, shared_mem;
	add.s32 	%r37, %r147, %r146;
	ld.shared.f32 	%f116, [%r37];
	cvt.u64.u32 	%rd39, %r173;
	add.s64 	%rd40, %rd10, %rd39;
	shl.b64 	%rd41, %rd40, 2;
	add.s64 	%rd14, %rd1, %rd41;
	ld.global.nc.f32 	%f117, [%rd14];
	fma.rn.f32 	%f212, %f116, %f117, %f212;
	@%p31 bra 	$L__BB0_36;
	setp.eq.s32 	%p32, %r27, 2;
	ld.shared.f32 	%f118, [%r37+4];
	ld.global.nc.f32 	%f119, [%rd14+4];
	fma.rn.f32 	%f212, %f118, %f119, %f212;
	@%p32 bra 	$L__BB0_36;
	ld.shared.f32 	%f120, [%r37+8];
	ld.global.nc.f32 	%f121, [%rd14+8];
	fma.rn.f32 	%f212, %f120, %f121, %f212;
$L__BB0_36:
	mul.f32 	%f122, %f59, %f212;
	sub.f32 	%f123, %f122, %f16;
	fma.rn.f32 	%f124, %f123, 0f3BBB989D, 0f3F000000;
	cvt.sat.f32.f32 	%f125, %f124;
	mov.f32 	%f126, 0f4B400001;
	mov.f32 	%f127, 0f437C0000;
	fma.rm.f32 	%f128, %f125, %f127, %f126;
	add.f32 	%f129, %f128, 0fCB40007F;
	neg.f32 	%f130, %f129;
	fma.rn.f32 	%f131, %f123, 0f3FB8AA3B, %f130;
	fma.rn.f32 	%f132, %f123, 0f32A57060, %f131;
	mov.b32 	%r148, %f128;
	shl.b32 	%r149, %r148, 23;
	mov.b32 	%f133, %r149;
	ex2.approx.ftz.f32 	%f134, %f132;
	mul.f32 	%f135, %f134, %f133;
	add.f32 	%f219, %f219, %f135;
	add.s64 	%rd43, %rd10, %rd8;
	shl.b64 	%rd44, %rd43, 2;
	add.s64 	%rd45, %rd2, %rd44;
	ld.global.nc.f32 	%f136, [%rd45];
	fma.rn.f32 	%f220, %f135, %f136, %f220;
$L__BB0_37:
	add.s32 	%r170, %r170, %r26;
	setp.lt.s32 	%p33, %r170, %r4;
	@%p33 bra 	$L__BB0_28;
$L__BB0_38:
	setp.ne.s32 	%p34, %r24, 0;
	@%p34 bra 	$L__BB0_40;
	atom.shared.add.f32 	%f137, [_ZZ38flash_attention_kernel_float_optimizedPKfS0_S0_PfiiiiiibfE14shared_sum_exp], %f219;
	atom.shared.add.f32 	%f138, [_ZZ38flash_attention_kernel_float_optimizedPKfS0_S0_PfiiiiiibfE13shared_output], %f220;
$L__BB0_40:
	setp.ne.s32 	%p35, %r24, 0;
	bar.sync 	0;
	@%p35 bra 	$L__BB0_59;
	ld.shared.f32 	%f41, [_ZZ38flash_attention_kernel_float_optimizedPKfS0_S0_PfiiiiiibfE14shared_sum_exp];
	ld.shared.f32 	%f230, [_ZZ38flash_attention_kernel_float_optimizedPKfS0_S0_PfiiiiiibfE13shared_output];
	setp.leu.f32 	%p36, %f41, 0f2B8CBCCC;
	@%p36 bra 	$L__BB0_43;
	div.rn.f32 	%f230, %f230, %f41;
	bra.uni 	$L__BB0_57;
$L__BB0_43:
	setp.lt.s32 	%p37, %r4, 1;
	@%p37 bra 	$L__BB0_57;
	mul.lo.s32 	%r42, %r112, %r111;
	cvt.u64.u32 	%rd46, %r5;
	add.s64 	%rd15, %rd4, %rd46;
	and.b32  	%r43, %r4, 15;
	setp.lt.u32 	%p38, %r4, 16;
	mov.f32 	%f229, 0f00000000;
	mov.b32 	%r193, 0;
	@%p38 bra 	$L__BB0_47;
	and.b32  	%r193, %r4, 2147483632;
	neg.s32 	%r191, %r193;
	shl.b32 	%r46, %r42, 4;
	shl.b32 	%r189, %r42, 1;
	mul.lo.s32 	%r188, %r42, 3;
	shl.b32 	%r187, %r42, 2;
	mul.lo.s32 	%r186, %r42, 5;
	mul.lo.s32 	%r185, %r42, 6;
	mul.lo.s32 	%r184, %r42, 7;
	shl.b32 	%r183, %r42, 3;
	mul.lo.s32 	%r182, %r42, 9;
	mul.lo.s32 	%r181, %r42, 10;
	mul.lo.s32 	%r180, %r42, 11;
	mul.lo.s32 	%r179, %r42, 12;
	mul.lo.s32 	%r178, %r42, 13;
	mul.lo.s32 	%r177, %r42, 14;
	mul.lo.s32 	%r176, %r42, 15;
	mov.f32 	%f229, 0f00000000;
	mov.b32 	%r175, 0;
	mov.u32 	%r190, %r42;
$L__BB0_46:
	.pragma "nounroll";
	cvt.s64.s32 	%rd47, %r175;
	add.s64 	%rd48, %rd15, %rd47;
	shl.b64 	%rd49, %rd48, 2;
	add.s64 	%rd50, %rd2, %rd49;
	ld.global.nc.f32 	%f142, [%rd50];
	add.f32 	%f143, %f229, %f142;
	cvt.s64.s32 	%rd51, %r190;
	add.s64 	%rd52, %rd15, %rd51;
	shl.b64 	%rd53, %rd52, 2;
	add.s64 	%rd54, %rd2, %rd53;
	ld.global.nc.f32 	%f144, [%rd54];
	add.f32 	%f145, %f143, %f144;
	cvt.s64.s32 	%rd55, %r189;
	add.s64 	%rd56, %rd15, %rd55;
	shl.b64 	%rd57, %rd56, 2;
	add.s64 	%rd58, %rd2, %rd57;
	ld.global.nc.f32 	%f146, [%rd58];
	add.f32 	%f147, %f145, %f146;
	cvt.s64.s32 	%rd59, %r188;
	add.s64 	%rd60, %rd15, %rd59;
	shl.b64 	%rd61, %rd60, 2;
	add.s64 	%rd62, %rd2, %rd61;
	ld.global.nc.f32 	%f148, [%rd62];
	add.f32 	%f149, %f147, %f148;
	cvt.s64.s32 	%rd63, %r187;
	add.s64 	%rd64, %rd15, %rd63;
	shl.b64 	%rd65, %rd64, 2;
	add.s64 	%rd66, %rd2, %rd65;
	ld.global.nc.f32 	%f150, [%rd66];
	add.f32 	%f151, %f149, %f150;
	cvt.s64.s32 	%rd67, %r186;
	add.s64 	%rd68, %rd15, %rd67;
	shl.b64 	%rd69, %rd68, 2;
	add.s64 	%rd70, %rd2, %rd69;
	ld.global.nc.f32 	%f152, [%rd70];
	add.f32 	%f153, %f151, %f152;
	cvt.s64.s32 	%rd71, %r185;
	add.s64 	%rd72, %rd15, %rd71;
	shl.b64 	%rd73, %rd72, 2;
	add.s64 	%rd74, %rd2, %rd73;
	ld.global.nc.f32 	%f154, [%rd74];
	add.f32 	%f155, %f153, %f154;
	cvt.s64.s32 	%rd75, %r184;
	add.s64 	%rd76, %rd15, %rd75;
	shl.b64 	%rd77, %rd76, 2;
	add.s64 	%rd78, %rd2, %rd77;
	ld.global.nc.f32 	%f156, [%rd78];
	add.f32 	%f157, %f155, %f156;
	cvt.s64.s32 	%rd79, %r183;
	add.s64 	%rd80, %rd15, %rd79;
	shl.b64 	%rd81, %rd80, 2;
	add.s64 	%rd82, %rd2, %rd81;
	ld.global.nc.f32 	%f158, [%rd82];
	add.f32 	%f159, %f157, %f158;
	cvt.s64.s32 	%rd83, %r182;
	add.s64 	%rd84, %rd15, %rd83;
	shl.b64 	%rd85, %rd84, 2;
	add.s64 	%rd86, %rd2, %rd85;
	ld.global.nc.f32 	%f160, [%rd86];
	add.f32 	%f161, %f159, %f160;
	cvt.s64.s32 	%rd87, %r181;
	add.s64 	%rd88, %rd15, %rd87;
	shl.b64 	%rd89, %rd88, 2;
	add.s64 	%rd90, %rd2, %rd89;
	ld.global.nc.f32 	%f162, [%rd90];
	add.f32 	%f163, %f161, %f162;
	cvt.s64.s32 	%rd91, %r180;
	add.s64 	%rd92, %rd15, %rd91;
	shl.b64 	%rd93, %rd92, 2;
	add.s64 	%rd94, %rd2, %rd93;
	ld.global.nc.f32 	%f164, [%rd94];
	add.f32 	%f165, %f163, %f164;
	cvt.s64.s32 	%rd95, %r179;
	add.s64 	%rd96, %rd15, %rd95;
	shl.b64 	%rd97, %rd96, 2;
	add.s64 	%rd98, %rd2, %rd97;
	ld.global.nc.f32 	%f166, [%rd98];
	add.f32 	%f167, %f165, %f166;
	cvt.s64.s32 	%rd99, %r178;
	add.s64 	%rd100, %rd15, %rd99;
	shl.b64 	%rd101, %rd100, 2;
	add.s64 	%rd102, %rd2, %rd101;
	ld.global.nc.f32 	%f168, [%rd102];
	add.f32 	%f169, %f167, %f168;
	cvt.s64.s32 	%rd103, %r177;
	add.s64 	%rd104, %rd15, %rd103;
	shl.b64 	%rd105, %rd104, 2;
	add.s64 	%rd106, %rd2, %rd105;
	ld.global.nc.f32 	%f170, [%rd106];
	add.f32 	%f171, %f169, %f170;
	cvt.s64.s32 	%rd107, %r176;
	add.s64 	%rd108, %rd15, %rd107;
	shl.b64 	%rd109, %rd108, 2;
	add.s64 	%rd110, %rd2, %rd109;
	ld.global.nc.f32 	%f172, [%rd110];
	add.f32 	%f229, %f171, %f172;
	add.s32 	%r191, %r191, 16;
	add.s32 	%r190, %r190, %r46;
	add.s32 	%r189, %r189, %r46;
	add.s32 	%r188, %r188, %r46;
	add.s32 	%r187, %r187, %r46;
	add.s32 	%r186, %r186, %r46;
	add.s32 	%r185, %r185, %r46;
	add.s32 	%r184, %r184, %r46;
	add.s32 	%r183, %r183, %r46;
	add.s32 	%r182, %r182, %r46;
	add.s32 	%r181, %r181, %r46;
	add.s32 	%r180, %r180, %r46;
	add.s32 	%r179, %r179, %r46;
	add.s32 	%r178, %r178, %r46;
	add.s32 	%r177, %r177, %r46;
	add.s32 	%r176, %r176, %r46;
	add.s32 	%r175, %r175, %r46;
	setp.ne.s32 	%p39, %r191, 0;
	@%p39 bra 	$L__BB0_46;
$L__BB0_47:
	setp.eq.s32 	%p40, %r43, 0;
	@%p40 bra 	$L__BB0_56;
	and.b32  	%r96, %r4, 7;
	setp.lt.u32 	%p41, %r43, 8;
	@%p41 bra 	$L__BB0_50;
	mul.lo.s32 	%r152, %r42, %r193;
	cvt.s64.s32 	%rd111, %r152;
	add.s64 	%rd112, %rd15, %rd111;
	shl.b64 	%rd113, %rd112, 2;
	add.s64 	%rd114, %rd2, %rd113;
	ld.global.nc.f32 	%f174, [%rd114];
	add.f32 	%f175, %f229, %f174;
	add.s32 	%r153, %r152, %r42;
	cvt.s64.s32 	%rd115, %r153;
	add.s64 	%rd116, %rd15, %rd115;
	shl.b64 	%rd117, %rd116, 2;
	add.s64 	%rd118, %rd2, %rd117;
	ld.global.nc.f32 	%f176, [%rd118];
	add.f32 	%f177, %f175, %f176;
	add.s32 	%r154, %r153, %r42;
	cvt.s64.s32 	%rd119, %r154;
	add.s64 	%rd120, %rd15, %rd119;
	shl.b64 	%rd121, %rd120, 2;
	add.s64 	%rd122, %rd2, %rd121;
	ld.global.nc.f32 	%f178, [%rd122];
	add.f32 	%f179, %f177, %f178;
	add.s32 	%r155, %r154, %r42;
	cvt.s64.s32 	%rd123, %r155;
	add.s64 	%rd124, %rd15, %rd123;
	shl.b64 	%rd125, %rd124, 2;
	add.s64 	%rd126, %rd2, %rd125;
	ld.global.nc.f32 	%f180, [%rd126];
	add.f32 	%f181, %f179, %f180;
	add.s32 	%r156, %r155, %r42;
	cvt.s64.s32 	%rd127, %r156;
	add.s64 	%rd128, %rd15, %rd127;
	shl.b64 	%rd129, %rd128, 2;
	add.s64 	%rd130, %rd2, %rd129;
	ld.global.nc.f32 	%f182, [%rd130];
	add.f32 	%f183, %f181, %f182;
	add.s32 	%r157, %r156, %r42;
	cvt.s64.s32 	%rd131, %r157;
	add.s64 	%rd132, %rd15, %rd131;
	shl.b64 	%rd133, %rd132, 2;
	add.s64 	%rd134, %rd2, %rd133;
	ld.global.nc.f32 	%f184, [%rd134];
	add.f32 	%f185, %f183, %f184;
	add.s32 	%r158, %r157, %r42;
	cvt.s64.s32 	%rd135, %r158;
	add.s64 	%rd136, %rd15, %rd135;
	shl.b64 	%rd137, %rd136, 2;
	add.s64 	%rd138, %rd2, %rd137;
	ld.global.nc.f32 	%f186, [%rd138];
	add.f32 	%f187, %f185, %f186;
	add.s32 	%r159, %r158, %r42;
	cvt.s64.s32 	%rd139, %r159;
	add.s64 	%rd140, %rd15, %rd139;
	shl.b64 	%rd141, %rd140, 2;
	add.s64 	%rd142, %rd2, %rd141;
	ld.global.nc.f32 	%f188, [%rd142];
	add.f32 	%f229, %f187, %f188;
	add.s32 	%r193, %r193, 8;
$L__BB0_50:
	setp.eq.s32 	%p42, %r96, 0;
	@%p42 bra 	$L__BB0_56;
	and.b32  	%r99, %r4, 3;
	setp.lt.u32 	%p43, %r96, 4;
	@%p43 bra 	$L__BB0_53;
	mul.lo.s32 	%r160, %r42, %r193;
	cvt.s64.s32 	%rd143, %r160;
	add.s64 	%rd144, %rd15, %rd143;
	shl.b64 	%rd145, %rd144, 2;
	add.s64 	%rd146, %rd2, %rd145;
	ld.global.nc.f32 	%f190, [%rd146];
	add.f32 	%f191, %f229, %f190;
	add.s32 	%r161, %r160, %r42;
	cvt.s64.s32 	%rd147, %r161;
	add.s64 	%rd148, %rd15, %rd147;
	shl.b64 	%rd149, %rd148, 2;
	add.s64 	%rd150, %rd2, %rd149;
	ld.global.nc.f32 	%f192, [%rd150];
	add.f32 	%f193, %f191, %f192;
	add.s32 	%r162, %r161, %r42;
	cvt.s64.s32 	%rd151, %r162;
	add.s64 	%rd152, %rd15, %rd151;
	shl.b64 	%rd153, %rd152, 2;
	add.s64 	%rd154, %rd2, %rd153;
	ld.global.nc.f32 	%f194, [%rd154];
	add.f32 	%f195, %f193, %f194;
	add.s32 	%r163, %r162, %r42;
	cvt.s64.s32 	%rd155, %r163;
	add.s64 	%rd156, %rd15, %rd155;
	shl.b64 	%rd157, %rd156, 2;
	add.s64 	%rd158, %rd2, %rd157;
	ld.global.nc.f32 	%f196, [%rd158];
	add.f32 	%f229, %f195, %f196;
	add.s32 	%r193, %r193, 4;
$L__BB0_53:
	setp.eq.s32 	%p44, %r99, 0;
	@%p44 bra 	$L__BB0_56;
	mul.lo.s32 	%r164, %r193, %r112;
	mul.lo.s32 	%r196, %r164, %r111;
	neg.s32 	%r195, %r99;
$L__BB0_55:
	.pragma "nounroll";
	cvt.s64.s32 	%rd159, %r196;
	add.s64 	%rd160, %rd15, %rd159;
	shl.b64 	%rd161, %rd160, 2;
	add.s64 	%rd162, %rd2, %rd161;
	ld.global.nc.f32 	%f197, [%rd162];
	add.f32 	%f229, %f229, %f197;
	add.s32 	%r196, %r196, %r42;
	add.s32 	%r195, %r195, 1;
	setp.ne.s32 	%p45, %r195, 0;
	@%p45 bra 	$L__BB0_55;
$L__BB0_56:
	cvt.rn.f32.u32 	%f198, %r4;
	div.rn.f32 	%f230, %f229, %f198;
$L__BB0_57:
	setp.ge.s32 	%p46, %r5, %r112;
	@%p46 bra 	$L__BB0_59;
	cvt.u64.u32 	%rd163, %r5;
	add.s64 	%rd164, %rd3, %rd163;
	cvta.to.global.u64 	%rd165, %rd17;
	shl.b64 	%rd166, %rd164, 2;
	add.s64 	%rd167, %rd165, %rd166;
	st.global.f32 	[%rd167], %f230;
$L__BB0_59:
	ret;

}
	// .globl	_Z37flash_attention_kernel_half_optimizedPK6__halfS1_S1_PS_iiiiiibS_
.visible .entry _Z37flash_attention_kernel_half_optimizedPK6__halfS1_S1_PS_iiiiiibS_(
	.param .u64 .ptr .align 1 _Z37flash_attention_kernel_half_optimizedPK6__halfS1_S1_PS_iiiiiibS__param_0,
	.param .u64 .ptr .align 1 _Z37flash_attention_kernel_half_optimizedPK6__halfS1_S1_PS_iiiiiibS__param_1,
	.param .u64 .ptr .align 1 _Z37flash_attention_kernel_half_optimizedPK6__halfS1_S1_PS_iiiiiibS__param_2,
	.param .u64 .ptr .align 1 _Z37flash_attention_kernel_half_optimizedPK6__halfS1_S1_PS_iiiiiibS__param_3,
	.param .u32 _Z37flash_attention_kernel_half_optimizedPK6__halfS1_S1_PS_iiiiiibS__param_4,
	.param .u32 _Z37flash_attention_kernel_half_optimizedPK6__halfS1_S1_PS_iiiiiibS__param_5,
	.param .u32 _Z37flash_attention_kernel_half_optimizedPK6__halfS1_S1_PS_iiiiiibS__param_6,
	.param .u32 _Z37flash_attention_kernel_half_optimizedPK6__halfS1_S1_PS_iiiiiibS__param_7,
	.param .u32 _Z37flash_attention_kernel_half_optimizedPK6__halfS1_S1_PS_iiiiiibS__param_8,
	.param .u32 _Z37flash_attention_kernel_half_optimizedPK6__halfS1_S1_PS_iiiiiibS__param_9,
	.param .u8 _Z37flash_attention_kernel_half_optimizedPK6__halfS1_S1_PS_iiiiiibS__param_10,
	.param .align 2 .b8 _Z37flash_attention_kernel_half_optimizedPK6__halfS1_S1_PS_iiiiiibS__param_11[2]
)
{
	.reg .pred 	%p<51>;
	.reg .b16 	%rs<51>;
	.reg .b32 	%r<197>;
	.reg .b32 	%f<237>;
	.reg .b64 	%rd<169>;
	// demoted variable
	.shared .align 4 .f32 _ZZ37flash_attention_kernel_half_optimizedPK6__halfS1_S1_PS_iiiiiibS_E10shared_max;
	// demoted variable
	.shared .align 4 .f32 _ZZ37flash_attention_kernel_half_optimizedPK6__halfS1_S1_PS_iiiiiibS_E14shared_sum_exp;
	// demoted variable
	.shared .align 4 .f32 _ZZ37flash_attention_kernel_half_optimizedPK6__halfS1_S1_PS_iiiiiibS_E15shared_output_f;
	ld.param.u16 	%rs2, [_Z37flash_attention_kernel_half_optimizedPK6__halfS1_S1_PS_iiiiiibS__param_11];
	ld.param.u64 	%rd16, [_Z37flash_attention_kernel_half_optimizedPK6__halfS1_S1_PS_iiiiiibS__param_0];
	ld.param.u64 	%rd18, [_Z37flash_attention_kernel_half_optimizedPK6__halfS1_S1_PS_iiiiiibS__param_1];
	ld.param.u64 	%rd19, [_Z37flash_attention_kernel_half_optimizedPK6__halfS1_S1_PS_iiiiiibS__param_2];
	ld.param.u64 	%rd17, [_Z37flash_attention_kernel_half_optimizedPK6__halfS1_S1_PS_iiiiiibS__param_3];
	ld.param.u32 	%r113, [_Z37flash_attention_kernel_half_optimizedPK6__halfS1_S1_PS_iiiiiibS__param_4];
	ld.param.u32 	%r108, [_Z37flash_attention_kernel_half_optimizedPK6__halfS1_S1_PS_iiiiiibS__param_5];
	ld.param.u32 	%r109, [_Z37flash_attention_kernel_half_optimizedPK6__halfS1_S1_PS_iiiiiibS__param_6];
	ld.param.u32 	%r110, [_Z37flash_attention_kernel_half_optimizedPK6__halfS1_S1_PS_iiiiiibS__param_7];
	ld.param.u32 	%r111, [_Z37flash_attention_kernel_half_optimizedPK6__halfS1_S1_PS_iiiiiibS__param_8];
	ld.param.u32 	%r112, [_Z37flash_attention_kernel_half_optimizedPK6__halfS1_S1_PS_iiiiiibS__param_9];
	ld.param.s8 	%rs1, [_Z37flash_attention_kernel_half_optimizedPK6__halfS1_S1_PS_iiiiiibS__param_10];
	cvta.to.global.u64 	%rd1, %rd18;
	cvta.to.global.u64 	%rd2, %rd19;
	mov.u32 	%r1, %ctaid.x;
	mov.u32 	%r2, %ctaid.y;
	mov.u32 	%r3, %ctaid.z;
	setp.ge.s32 	%p1, %r1, %r113;
	setp.ge.s32 	%p2, %r3, %r108;
	or.pred  	%p3, %p1, %p2;
	setp.ge.s32 	%p4, %r2, %r110;
	or.pred  	%p5, %p3, %p4;
	@%p5 bra 	$L__BB1_59;
	div.s32 	%r114, %r110, %r111;
	div.s32 	%r115, %r2, %r114;
	setp.eq.s16 	%p6, %rs1, 0;
	add.s32 	%r116, %r3, 1;
	min.s32 	%r117, %r116, %r109;
	selp.b32 	%r4, %r109, %r117, %p6;
	mad.lo.s32 	%r118, %r108, %r1, %r3;
	mad.lo.s32 	%r119, %r118, %r110, %r2;
	mul.lo.s32 	%r120, %r119, %r112;
	cvt.s64.s32 	%rd3, %r120;
	mul.lo.s32 	%r121, %r109, %r1;
	mad.lo.s32 	%r122, %r121, %r111, %r115;
	mul.lo.s32 	%r123, %r122, %r112;
	cvt.s64.s32 	%rd4, %r123;
	// begin inline asm
	{  cvt.f32.f16 %f60, %rs2;}

	// end inline asm
	mov.u32 	%r5, %tid.x;
	setp.ge.s32 	%p7, %r5, %r112;
	@%p7 bra 	$L__BB1_4;
	mov.u32 	%r6, %ntid.x;
	cvta.to.global.u64 	%rd5, %rd16;
	mov.u32 	%r165, %r5;
$L__BB1_3:
	cvt.s64.s32 	%rd20, %r165;
	add.s64 	%rd21, %rd20, %rd3;
	shl.b64 	%rd22, %rd21, 1;
	add.s64 	%rd23, %rd5, %rd22;
	ld.global.nc.u16 	%rs4, [%rd23];
	// begin inline asm
	{  cvt.f32.f16 %f61, %rs4;}

	// end inline asm
	shl.b32 	%r124, %r165, 2;
	mov.u32 	%r125, shared_mem;
	add.s32 	%r126, %r125, %r124;
	st.shared.f32 	[%r126], %f61;
	add.s32 	%r165, %r165, %r6;
	setp.lt.s32 	%p8, %r165, %r112;
	@%p8 bra 	$L__BB1_3;
$L__BB1_4:
	bar.sync 	0;
	setp.lt.s32 	%p9, %r4, 1;
	mov.f32 	%f212, 0fF149F2CA;
	@%p9 bra 	$L__BB1_19;
	mov.u32 	%r9, %tid.y;
	setp.gt.s32 	%p10, %r112, 0;
	mov.u32 	%r10, %ntid.y;
	@%p10 bra 	$L__BB1_8;
	mul.f32 	%f2, %f60, 0f00000000;
	mov.f32 	%f212, 0fF149F2CA;
	mov.b32 	%r169, 0;
$L__BB1_7:
	add.s32 	%r128, %r169, %r9;
	setp.lt.s32 	%p11, %r128, %r4;
	setp.gt.f32 	%p12, %f2, %f212;
	selp.f32 	%f64, %f2, %f212, %p12;
	selp.f32 	%f212, %f64, %f212, %p11;
	add.s32 	%r169, %r169, %r10;
	setp.lt.s32 	%p13, %r169, %r4;
	@%p13 bra 	$L__BB1_7;
	bra.uni 	$L__BB1_19;
$L__BB1_8:
	and.b32  	%r11, %r112, 3;
	and.b32  	%r12, %r112, 2147483644;
	mul.lo.s32 	%r13, %r112, %r111;
	mov.f32 	%f212, 0fF149F2CA;
	mov.b32 	%r166, 0;
$L__BB1_9:
	add.s32 	%r15, %r166, %r9;
	setp.ge.s32 	%p14, %r15, %r4;
	@%p14 bra 	$L__BB1_18;
	setp.lt.u32 	%p15, %r112, 4;
	mul.lo.s32 	%r131, %r13, %r15;
	cvt.s64.s32 	%rd24, %r131;
	add.s64 	%rd6, %rd24, %rd4;
	mov.f32 	%f209, 0f00000000;
	mov.b32 	%r168, 0;
	@%p15 bra 	$L__BB1_13;
	mov.f32 	%f209, 0f00000000;
	mov.b32 	%r167, 0;
$L__BB1_12:
	.pragma "nounroll";
	shl.b32 	%r133, %r167, 2;
	mov.u32 	%r134, shared_mem;
	add.s32 	%r135, %r134, %r133;
	ld.shared.v4.f32 	{%f73, %f74, %f75, %f76}, [%r135];
	cvt.u64.u32 	%rd25, %r167;
	add.s64 	%rd26, %rd6, %rd25;
	shl.b64 	%rd27, %rd26, 1;
	add.s64 	%rd28, %rd1, %rd27;
	ld.global.nc.u16 	%rs5, [%rd28];
	// begin inline asm
	{  cvt.f32.f16 %f69, %rs5;}

	// end inline asm
	fma.rn.f32 	%f77, %f73, %f69, %f209;
	ld.global.nc.u16 	%rs6, [%rd28+2];
	// begin inline asm
	{  cvt.f32.f16 %f70, %rs6;}

	// end inline asm
	fma.rn.f32 	%f78, %f74, %f70, %f77;
	ld.global.nc.u16 	%rs7, [%rd28+4];
	// begin inline asm
	{  cvt.f32.f16 %f71, %rs7;}

	// end inline asm
	fma.rn.f32 	%f79, %f75, %f71, %f78;
	ld.global.nc.u16 	%rs8, [%rd28+6];
	// begin inline asm
	{  cvt.f32.f16 %f72, %rs8;}

	// end inline asm
	fma.rn.f32 	%f209, %f76, %f72, %f79;
	add.s32 	%r167, %r167, 4;
	setp.ne.s32 	%p16, %r167, %r12;
	mov.u32 	%r168, %r12;
	@%p16 bra 	$L__BB1_12;
$L__BB1_13:
	setp.eq.s32 	%p17, %r11, 0;
	@%p17 bra 	$L__BB1_17;
	setp.eq.s32 	%p18, %r11, 1;
	shl.b32 	%r136, %r168, 2;
	mov.u32 	%r137, shared_mem;
	add.s32 	%r19, %r137, %r136;
	ld.shared.f32 	%f81, [%r19];
	cvt.u64.u32 	%rd29, %r168;
	add.s64 	%rd30, %rd6, %rd29;
	shl.b64 	%rd31, %rd30, 1;
	add.s64 	%rd7, %rd1, %rd31;
	ld.global.nc.u16 	%rs9, [%rd7];
	// begin inline asm
	{  cvt.f32.f16 %f80, %rs9;}

	// end inline asm
	fma.rn.f32 	%f209, %f81, %f80, %f209;
	@%p18 bra 	$L__BB1_17;
	setp.eq.s32 	%p19, %r11, 2;
	ld.shared.f32 	%f83, [%r19+4];
	ld.global.nc.u16 	%rs10, [%rd7+2];
	// begin inline asm
	{  cvt.f32.f16 %f82, %rs10;}

	// end inline asm
	fma.rn.f32 	%f209, %f83, %f82, %f209;
	@%p19 bra 	$L__BB1_17;
	ld.shared.f32 	%f85, [%r19+8];
	ld.global.nc.u16 	%rs11, [%rd7+4];
	// begin inline asm
	{  cvt.f32.f16 %f84, %rs11;}

	// end inline asm
	fma.rn.f32 	%f209, %f85, %f84, %f209;
$L__BB1_17:
	mul.f32 	%f86, %f60, %f209;
	setp.gt.f32 	%p20, %f86, %f212;
	selp.f32 	%f212, %f86, %f212, %p20;
$L__BB1_18:
	add.s32 	%r166, %r166, %r10;
	setp.lt.s32 	%p21, %r166, %r4;
	@%p21 bra 	$L__BB1_9;
$L__BB1_19:
	mov.u32 	%r23, %tid.y;
	or.b32  	%r24, %r5, %r23;
	setp.ne.s32 	%p22, %r24, 0;
	@%p22 bra 	$L__BB1_21;
	st.shared.f32 	[_ZZ37flash_attention_kernel_half_optimizedPK6__halfS1_S1_PS_iiiiiibS_E10shared_max], %f212;
$L__BB1_21:
	setp.lt.s32 	%p23, %r4, 1;
	bar.sync 	0;
	mov.f32 	%f225, 0f00000000;
	ld.shared.f32 	%f17, [_ZZ37flash_attention_kernel_half_optimizedPK6__halfS1_S1_PS_iiiiiibS_E10shared_max];
	mov.f32 	%f226, %f225;
	@%p23 bra 	$L__BB1_38;
	mul.lo.s32 	%r25, %r112, %r111;
	cvt.u64.u32 	%rd8, %r5;
	setp.gt.s32 	%p24, %r112, 0;
	mov.u32 	%r26, %ntid.y;
	@%p24 bra 	$L__BB1_27;
	add.s64 	%rd9, %rd4, %rd8;
	mul.f32 	%f89, %f60, 0f00000000;
	sub.f32 	%f90, %f89, %f17;
	setp.gt.f32 	%p25, %f90, 0f41200000;
	selp.f32 	%f91, 0f41200000, %f90, %p25;
	setp.lt.f32 	%p26, %f91, 0fC1A00000;
	selp.f32 	%f92, 0fC1A00000, %f91, %p26;
	fma.rn.f32 	%f93, %f92, 0f3BBB989D, 0f3F000000;
	cvt.sat.f32.f32 	%f94, %f93;
	mov.f32 	%f95, 0f4B400001;
	mov.f32 	%f96, 0f437C0000;
	fma.rm.f32 	%f97, %f94, %f96, %f95;
	add.f32 	%f98, %f97, 0fCB40007F;
	neg.f32 	%f99, %f98;
	fma.rn.f32 	%f100, %f92, 0f3FB8AA3B, %f99;
	fma.rn.f32 	%f18, %f92, 0f32A57060, %f100;
	mov.b32 	%r139, %f97;
	shl.b32 	%r140, %r139, 23;
	mov.b32 	%f19, %r140;
	mov.f32 	%f226, 0f00000000;
	mov.b32 	%r174, 0;
	ex2.approx.ftz.f32 	%f102, %f18;
	mul.f32 	%f103, %f102, %f19;
	mov.f32 	%f225, %f226;
$L__BB1_24:
	add.s32 	%r40, %r174, %r23;
	setp.ge.s32 	%p27, %r40, %r4;
	@%p27 bra 	$L__BB1_26;
	mul.lo.s32 	%r141, %r25, %r40;
	cvt.s64.s32 	%rd32, %r141;
	add.s64 	%rd33, %rd9, %rd32;
	add.f32 	%f225, %f225, %f103;
	shl.b64 	%rd34, %rd33, 1;
	add.s64 	%rd35, %rd2, %rd34;
	ld.global.nc.u16 	%rs12, [%rd35];
	// begin inline asm
	{  cvt.f32.f16 %f101, %rs12;}

	// end inline asm
	fma.rn.f32 	%f226, %f103, %f101, %f226;
$L__BB1_26:
	add.s32 	%r174, %r174, %r26;
	setp.lt.s32 	%p28, %r174, %r4;
	@%p28 bra 	$L__BB1_24;
	bra.uni 	$L__BB1_38;
$L__BB1_27:
	and.b32  	%r27, %r112, 3;
	and.b32  	%r28, %r112, 2147483644;
	neg.s32 	%r29, %r28;
	mov.f32 	%f226, 0f00000000;
	mov.b32 	%r170, 0;
	mov.f32 	%f225, %f226;
$L__BB1_28:
	add.s32 	%r31, %r170, %r23;
	setp.ge.s32 	%p29, %r31, %r4;
	@%p29 bra 	$L__BB1_37;
	setp.lt.u32 	%p30, %r112, 4;
	mul.lo.s32 	%r144, %r25, %r31;
	cvt.s64.s32 	%rd36, %r144;
	add.s64 	%rd10, %rd36, %rd4;
	mov.f32 	%f218, 0f00000000;
	mov.b32 	%r173, 0;
	@%p30 bra 	$L__BB1_32;
	shl.b64 	%rd37, %rd10, 1;
	add.s64 	%rd38, %rd1, %rd37;
	add.s64 	%rd168, %rd38, 4;
	mov.f32 	%f218, 0f00000000;
	mov.u32 	%r171, shared_mem;
	mov.u32 	%r172, %r29;
$L__BB1_31:
	.pragma "nounroll";
	ld.shared.v4.f32 	{%f112, %f113, %f114, %f115}, [%r171];
	ld.global.nc.u16 	%rs13, [%rd168+-4];
	// begin inline asm
	{  cvt.f32.f16 %f108, %rs13;}

	// end inline asm
	fma.rn.f32 	%f116, %f112, %f108, %f218;
	ld.global.nc.u16 	%rs14, [%rd168+-2];
	// begin inline asm
	{  cvt.f32.f16 %f109, %rs14;}

	// end inline asm
	fma.rn.f32 	%f117, %f113, %f109, %f116;
	ld.global.nc.u16 	%rs15, [%rd168];
	// begin inline asm
	{  cvt.f32.f16 %f110, %rs15;}

	// end inline asm
	fma.rn.f32 	%f118, %f114, %f110, %f117;
	ld.global.nc.u16 	%rs16, [%rd168+2];
	// begin inline asm
	{  cvt.f32.f16 %f111, %rs16;}

	// end inline asm
	fma.rn.f32 	%f218, %f115, %f111, %f118;
	add.s32 	%r172, %r172, 4;
	add.s32 	%r171, %r171, 16;
	add.s64 	%rd168, %rd168, 8;
	setp.ne.s32 	%p31, %r172, 0;
	mov.u32 	%r173, %r28;
	@%p31 bra 	$L__BB1_31;
$L__BB1_32:
	setp.eq.s32 	%p32, %r27, 0;
	@%p32 bra 	$L__BB1_36;
	setp.eq.s32 	%p33, %r27, 1;
	shl.b32 	%r146, %r173, 2;
	mov.u32 	%r147, shared_mem;
	add.s32 	%r37, %r147, %r146;
	ld.shared.f32 	%f120, [%r37];
	cvt.u64.u32 	%rd39, %r173;
	add.s64 	%rd40, %rd10, %rd39;
	shl.b64 	%rd41, %rd40, 1;
	add.s64 	%rd14, %rd1, %rd41;
	ld.global.nc.u16 	%rs17, [%rd14];
	// begin inline asm
	{  cvt.f32.f16 %f119, %rs17;}

	// end inline asm
	fma.rn.f32 	%f218, %f120, %f119, %f218;
	@%p33 bra 	$L__BB1_36;
	setp.eq.s32 	%p34, %r27, 2;
	ld.shared.f32 	%f122, [%r37+4];
	ld.global.nc.u16 	%rs18, [%rd14+2];
	// begin inline asm
	{  cvt.f32.f16 %f121, %rs18;}

	// end inline asm
	fma.rn.f32 	%f218, %f122, %f121, %f218;
	@%p34 bra 	$L__BB1_36;
	ld.shared.f32 	%f124, [%r37+8];
	ld.global.nc.u16 	%rs19, [%rd14+4];
	// begin inline asm
	{  cvt.f32.f16 %f123, %rs19;}

	// end inline asm
	fma.rn.f32 	%f218, %f124, %f123, %f218;
$L__BB1_36:
	mul.f32 	%f126, %f60, %f218;
	sub.f32 	%f127, %f126, %f17;
	setp.gt.f32 	%p35, %f127, 0f41200000;
	selp.f32 	%f128, 0f41200000, %f127, %p35;
	setp.lt.f32 	%p36, %f128, 0fC1A00000;
	selp.f32 	%f129, 0fC1A00000, %f128, %p36;
	fma.rn.f32 	%f130, %f129, 0f3BBB989D, 0f3F000000;
	cvt.sat.f32.f32 	%f131, %f130;
	mov.f32 	%f132, 0f4B400001;
	mov.f32 	%f133, 0f437C0000;
	fma.rm.f32 	%f134, %f131, %f133, %f132;
	add.f32 	%f135, %f134, 0fCB40007F;
	neg.f32 	%f136, %f135;
	fma.rn.f32 	%f137, %f129, 0f3FB8AA3B, %f136;
	fma.rn.f32 	%f138, %f129, 0f32A57060, %f137;
	mov.b32 	%r148, %f134;
	shl.b32 	%r149, %r148, 23;
	mov.b32 	%f139, %r149;
	ex2.approx.ftz.f32 	%f140, %f138;
	mul.f32 	%f141, %f140, %f139;
	add.f32 	%f225, %f225, %f141;
	add.s64 	%rd43, %rd10, %rd8;
	shl.b64 	%rd44, %rd43, 1;
	add.s64 	%rd45, %rd2, %rd44;
	ld.global.nc.u16 	%rs20, [%rd45];
	// begin inline asm
	{  cvt.f32.f16 %f125, %rs20;}

	// end inline asm
	fma.rn.f32 	%f226, %f141, %f125, %f226;
$L__BB1_37:
	add.s32 	%r170, %r170, %r26;
	setp.lt.s32 	%p37, %r170, %r4;
	@%p37 bra 	$L__BB1_28;
$L__BB1_38:
	setp.ne.s32 	%p38, %r24, 0;
	@%p38 bra 	$L__BB1_40;
	atom.shared.add.f32 	%f142, [_ZZ37flash_attention_kernel_half_optimizedPK6__halfS1_S1_PS_iiiiiibS_E14shared_sum_exp], %f225;
	atom.shared.add.f32 	%f143, [_ZZ37flash_attention_kernel_half_optimizedPK6__halfS1_S1_PS_iiiiiibS_E15shared_output_f], %f226;
$L__BB1_40:
	setp.ne.s32 	%p39, %r24, 0;
	bar.sync 	0;
	@%p39 bra 	$L__BB1_59;
	ld.shared.f32 	%f42, [_ZZ37flash_attention_kernel_half_optimizedPK6__halfS1_S1_PS_iiiiiibS_E14shared_sum_exp];
	ld.shared.f32 	%f236, [_ZZ37flash_attention_kernel_half_optimizedPK6__halfS1_S1_PS_iiiiiibS_E15shared_output_f];
	setp.leu.f32 	%p40, %f42, 0f2B8CBCCC;
	@%p40 bra 	$L__BB1_43;
	div.rn.f32 	%f236, %f236, %f42;
	bra.uni 	$L__BB1_57;
$L__BB1_43:
	setp.lt.s32 	%p41, %r4, 1;
	@%p41 bra 	$L__BB1_57;
	mul.lo.s32 	%r42, %r112, %r111;
	cvt.u64.u32 	%rd46, %r5;
	add.s64 	%rd15, %rd4, %rd46;
	and.b32  	%r43, %r4, 15;
	setp.lt.u32 	%p42, %r4, 16;
	mov.f32 	%f235, 0f00000000;
	mov.b32 	%r193, 0;
	@%p42 bra 	$L__BB1_47;
	and.b32  	%r193, %r4, 2147483632;
	neg.s32 	%r191, %r193;
	shl.b32 	%r46, %r42, 4;
	shl.b32 	%r189, %r42, 1;
	mul.lo.s32 	%r188, %r42, 3;
	shl.b32 	%r187, %r42, 2;
	mul.lo.s32 	%r186, %r42, 5;
	mul.lo.s32 	%r185, %r42, 6;
	mul.lo.s32 	%r184, %r42, 7;
	shl.b32 	%r183, %r42, 3;
	mul.lo.s32 	%r182, %r42, 9;
	mul.lo.s32 	%r181, %r42, 10;
	mul.lo.s32 	%r180, %r42, 11;
	mul.lo.s32 	%r179, %r42, 12;
	mul.lo.s32 	%r178, %r42, 13;
	mul.lo.s32 	%r177, %r42, 14;
	mul.lo.s32 	%r176, %r42, 15;
	mov.f32 	%f235, 0f00000000;
	mov.b32 	%r175, 0;
	mov.u32 	%r190, %r42;
$L__BB1_46:
	.pragma "nounroll";
	cvt.s64.s32 	%rd47, %r175;
	add.s64 	%rd48, %rd15, %rd47;
	shl.b64 	%rd49, %rd48, 1;
	add.s64 	%rd50, %rd2, %rd49;
	ld.global.nc.u16 	%rs21, [%rd50];
	// begin inline asm
	{  cvt.f32.f16 %f147, %rs21;}

	// end inline asm
	add.f32 	%f163, %f235, %f147;
	cvt.s64.s32 	%rd51, %r190;
	add.s64 	%rd52, %rd15, %rd51;
	shl.b64 	%rd53, %rd52, 1;
	add.s64 	%rd54, %rd2, %rd53;
	ld.global.nc.u16 	%rs22, [%rd54];
	// begin inline asm
	{  cvt.f32.f16 %f148, %rs22;}

	// end inline asm
	add.f32 	%f164, %f163, %f148;
	cvt.s64.s32 	%rd55, %r189;
	add.s64 	%rd56, %rd15, %rd55;
	shl.b64 	%rd57, %rd56, 1;
	add.s64 	%rd58, %rd2, %rd57;
	ld.global.nc.u16 	%rs23, [%rd58];
	// begin inline asm
	{  cvt.f32.f16 %f149, %rs23;}

	// end inline asm
	add.f32 	%f165, %f164, %f149;
	cvt.s64.s32 	%rd59, %r188;
	add.s64 	%rd60, %rd15, %rd59;
	shl.b64 	%rd61, %rd60, 1;
	add.s64 	%rd62, %rd2, %rd61;
	ld.global.nc.u16 	%rs24, [%rd62];
	// begin inline asm
	{  cvt.f32.f16 %f150, %rs24;}

	// end inline asm
	add.f32 	%f166, %f165, %f150;
	cvt.s64.s32 	%rd63, %r187;
	add.s64 	%rd64, %rd15, %rd63;
	shl.b64 	%rd65, %rd64, 1;
	add.s64 	%rd66, %rd2, %rd65;
	ld.global.nc.u16 	%rs25, [%rd66];
	// begin inline asm
	{  cvt.f32.f16 %f151, %rs25;}

	// end inline asm
	add.f32 	%f167, %f166, %f151;
	cvt.s64.s32 	%rd67, %r186;
	add.s64 	%rd68, %rd15, %rd67;
	shl.b64 	%rd69, %rd68, 1;
	add.s64 	%rd70, %rd2, %rd69;
	ld.global.nc.u16 	%rs26, [%rd70];
	// begin inline asm
	{  cvt.f32.f16 %f152, %rs26;}

	// end inline asm
	add.f32 	%f168, %f167, %f152;
	cvt.s64.s32 	%rd71, %r185;
	add.s64 	%rd72, %rd15, %rd71;
	shl.b64 	%rd73, %rd72, 1;
	add.s64 	%rd74, %rd2, %rd73;
	ld.global.nc.u16 	%rs27, [%rd74];
	// begin inline asm
	{  cvt.f32.f16 %f153, %rs27;}

	// end inline asm
	add.f32 	%f169, %f168, %f153;
	cvt.s64.s32 	%rd75, %r184;
	add.s64 	%rd76, %rd15, %rd75;
	shl.b64 	%rd77, %rd76, 1;
	add.s64 	%rd78, %rd2, %rd77;
	ld.global.nc.u16 	%rs28, [%rd78];
	// begin inline asm
	{  cvt.f32.f16 %f154, %rs28;}

	// end inline asm
	add.f32 	%f170, %f169, %f154;
	cvt.s64.s32 	%rd79, %r183;
	add.s64 	%rd80, %rd15, %rd79;
	shl.b64 	%rd81, %rd80, 1;
	add.s64 	%rd82, %rd2, %rd81;
	ld.global.nc.u16 	%rs29, [%rd82];
	// begin inline asm
	{  cvt.f32.f16 %f155, %rs29;}

	// end inline asm
	add.f32 	%f171, %f170, %f155;
	cvt.s64.s32 	%rd83, %r182;
	add.s64 	%rd84, %rd15, %rd83;
	shl.b64 	%rd85, %rd84, 1;
	add.s64 	%rd86, %rd2, %rd85;
	ld.global.nc.u16 	%rs30, [%rd86];
	// begin inline asm
	{  cvt.f32.f16 %f156, %rs30;}

	// end inline asm
	add.f32 	%f172, %f171, %f156;
	cvt.s64.s32 	%rd87, %r181;
	add.s64 	%rd88, %rd15, %rd87;
	shl.b64 	%rd89, %rd88, 1;
	add.s64 	%rd90, %rd2, %rd89;
	ld.global.nc.u16 	%rs31, [%rd90];
	// begin inline asm
	{  cvt.f32.f16 %f157, %rs31;}

	// end inline asm
	add.f32 	%f173, %f172, %f157;
	cvt.s64.s32 	%rd91, %r180;
	add.s64 	%rd92, %rd15, %rd91;
	shl.b64 	%rd93, %rd92, 1;
	add.s64 	%rd94, %rd2, %rd93;
	ld.global.nc.u16 	%rs32, [%rd94];
	// begin inline asm
	{  cvt.f32.f16 %f158, %rs32;}

	// end inline asm
	add.f32 	%f174, %f173, %f158;
	cvt.s64.s32 	%rd95, %r179;
	add.s64 	%rd96, %rd15, %rd95;
	shl.b64 	%rd97, %rd96, 1;
	add.s64 	%rd98, %rd2, %rd97;
	ld.global.nc.u16 	%rs33, [%rd98];
	// begin inline asm
	{  cvt.f32.f16 %f159, %rs33;}

	// end inline asm
	add.f32 	%f175, %f174, %f159;
	cvt.s64.s32 	%rd99, %r178;
	add.s64 	%rd100, %rd15, %rd99;
	shl.b64 	%rd101, %rd100, 1;
	add.s64 	%rd102, %rd2, %rd101;
	ld.global.nc.u16 	%rs34, [%rd102];
	// begin inline asm
	{  cvt.f32.f16 %f160, %rs34;}

	// end inline asm
	add.f32 	%f176, %f175, %f160;
	cvt.s64.s32 	%rd103, %r177;
	add.s64 	%rd104, %rd15, %rd103;
	shl.b64 	%rd105, %rd104, 1;
	add.s64 	%rd106, %rd2, %rd105;
	ld.global.nc.u16 	%rs35, [%rd106];
	// begin inline asm
	{  cvt.f32.f16 %f161, %rs35;}

	// end inline asm
	add.f32 	%f177, %f176, %f161;
	cvt.s64.s32 	%rd107, %r176;
	add.s64 	%rd108, %rd15, %rd107;
	shl.b64 	%rd109, %rd108, 1;
	add.s64 	%rd110, %rd2, %rd109;
	ld.global.nc.u16 	%rs36, [%rd110];
	// begin inline asm
	{  cvt.f32.f16 %f162, %rs36;}

	// end inline asm
	add.f32 	%f235, %f177, %f162;
	add.s32 	%r191, %r191, 16;
	add.s32 	%r190, %r190, %r46;
	add.s32 	%r189, %r189, %r46;
	add.s32 	%r188, %r188, %r46;
	add.s32 	%r187, %r187, %r46;
	add.s32 	%r186, %r186, %r46;
	add.s32 	%r185, %r185, %r46;
	add.s32 	%r184, %r184, %r46;
	add.s32 	%r183, %r183, %r46;
	add.s32 	%r182, %r182, %r46;
	add.s32 	%r181, %r181, %r46;
	add.s32 	%r180, %r180, %r46;
	add.s32 	%r179, %r179, %r46;
	add.s32 	%r178, %r178, %r46;
	add.s32 	%r177, %r177, %r46;
	add.s32 	%r176, %r176, %r46;
	add.s32 	%r175, %r175, %r46;
	setp.ne.s32 	%p43, %r191, 0;
	@%p43 bra 	$L__BB1_46;
$L__BB1_47:
	setp.eq.s32 	%p44, %r43, 0;
	@%p44 bra 	$L__BB1_56;
	and.b32  	%r96, %r4, 7;
	setp.lt.u32 	%p45, %r43, 8;
	@%p45 bra 	$L__BB1_50;
	mul.lo.s32 	%r152, %r42, %r193;
	cvt.s64.s32 	%rd111, %r152;
	add.s64 	%rd112, %rd15, %rd111;
	shl.b64 	%rd113, %rd112, 1;
	add.s64 	%rd114, %rd2, %rd113;
	ld.global.nc.u16 	%rs37, [%rd114];
	// begin inline asm
	{  cvt.f32.f16 %f179, %rs37;}

	// end inline asm
	add.f32 	%f187, %f235, %f179;
	add.s32 	%r153, %r152, %r42;
	cvt.s64.s32 	%rd115, %r153;
	add.s64 	%rd116, %rd15, %rd115;
	shl.b64 	%rd117, %rd116, 1;
	add.s64 	%rd118, %rd2, %rd117;
	ld.global.nc.u16 	%rs38, [%rd118];
	// begin inline asm
	{  cvt.f32.f16 %f180, %rs38;}

	// end inline asm
	add.f32 	%f188, %f187, %f180;
	add.s32 	%r154, %r153, %r42;
	cvt.s64.s32 	%rd119, %r154;
	add.s64 	%rd120, %rd15, %rd119;
	shl.b64 	%rd121, %rd120, 1;
	add.s64 	%rd122, %rd2, %rd121;
	ld.global.nc.u16 	%rs39, [%rd122];
	// begin inline asm
	{  cvt.f32.f16 %f181, %rs39;}

	// end inline asm
	add.f32 	%f189, %f188, %f181;
	add.s32 	%r155, %r154, %r42;
	cvt.s64.s32 	%rd123, %r155;
	add.s64 	%rd124, %rd15, %rd123;
	shl.b64 	%rd125, %rd124, 1;
	add.s64 	%rd126, %rd2, %rd125;
	ld.global.nc.u16 	%rs40, [%rd126];
	// begin inline asm
	{  cvt.f32.f16 %f182, %rs40;}

	// end inline asm
	add.f32 	%f190, %f189, %f182;
	add.s32 	%r156, %r155, %r42;
	cvt.s64.s32 	%rd127, %r156;
	add.s64 	%rd128, %rd15, %rd127;
	shl.b64 	%rd129, %rd128, 1;
	add.s64 	%rd130, %rd2, %rd129;
	ld.global.nc.u16 	%rs41, [%rd130];
	// begin inline asm
	{  cvt.f32.f16 %f183, %rs41;}

	// end inline asm
	add.f32 	%f191, %f190, %f183;
	add.s32 	%r157, %r156, %r42;
	cvt.s64.s32 	%rd131, %r157;
	add.s64 	%rd132, %rd15, %rd131;
	shl.b64 	%rd133, %rd132, 1;
	add.s64 	%rd134, %rd2, %rd133;
	ld.global.nc.u16 	%rs42, [%rd134];
	// begin inline asm
	{  cvt.f32.f16 %f184, %rs42;}

	// end inline asm
	add.f32 	%f192, %f191, %f184;
	add.s32 	%r158, %r157, %r42;
	cvt.s64.s32 	%rd135, %r158;
	add.s64 	%rd136, %rd15, %rd135;
	shl.b64 	%rd137, %rd136, 1;
	add.s64 	%rd138, %rd2, %rd137;
	ld.global.nc.u16 	%rs43, [%rd138];
	// begin inline asm
	{  cvt.f32.f16 %f185, %rs43;}

	// end inline asm
	add.f32 	%f193, %f192, %f185;
	add.s32 	%r159, %r158, %r42;
	cvt.s64.s32 	%rd139, %r159;
	add.s64 	%rd140, %rd15, %rd139;
	shl.b64 	%rd141, %rd140, 1;
	add.s64 	%rd142, %rd2, %rd141;
	ld.global.nc.u16 	%rs44, [%rd142];
	// begin inline asm
	{  cvt.f32.f16 %f186, %rs44;}

	// end inline asm
	add.f32 	%f235, %f193, %f186;
	add.s32 	%r193, %r193, 8;
$L__BB1_50:
	setp.eq.s32 	%p46, %r96, 0;
	@%p46 bra 	$L__BB1_56;
	and.b32  	%r99, %r4, 3;
	setp.lt.u32 	%p47, %r96, 4;
	@%p47 bra 	$L__BB1_53;
	mul.lo.s32 	%r160, %r42, %r193;
	cvt.s64.s32 	%rd143, %r160;
	add.s64 	%rd144, %rd15, %rd143;
	shl.b64 	%rd145, %rd144, 1;
	add.s64 	%rd146, %rd2, %rd145;
	ld.global.nc.u16 	%rs45, [%rd146];
	// begin inline asm
	{  cvt.f32.f16 %f195, %rs45;}

	// end inline asm
	add.f32 	%f199, %f235, %f195;
	add.s32 	%r161, %r160, %r42;
	cvt.s64.s32 	%rd147, %r161;
	add.s64 	%rd148, %rd15, %rd147;
	shl.b64 	%rd149, %rd148, 1;
	add.s64 	%rd150, %rd2, %rd149;
	ld.global.nc.u16 	%rs46, [%rd150];
	// begin inline asm
	{  cvt.f32.f16 %f196, %rs46;}

	// end inline asm
	add.f32 	%f200, %f199, %f196;
	add.s32 	%r162, %r161, %r42;
	cvt.s64.s32 	%rd151, %r162;
	add.s64 	%rd152, %rd15, %rd151;
	shl.b64 	%rd153, %rd152, 1;
	add.s64 	%rd154, %rd2, %rd153;
	ld.global.nc.u16 	%rs47, [%rd154];
	// begin inline asm
	{  cvt.f32.f16 %f197, %rs47;}

	// end inline asm
	add.f32 	%f201, %f200, %f197;
	add.s32 	%r163, %r162, %r42;
	cvt.s64.s32 	%rd155, %r163;
	add.s64 	%rd156, %rd15, %rd155;
	shl.b64 	%rd157, %rd156, 1;
	add.s64 	%rd158, %rd2, %rd157;
	ld.global.nc.u16 	%rs48, [%rd158];
	// begin inline asm
	{  cvt.f32.f16 %f198, %rs48;}

	// end inline asm
	add.f32 	%f235, %f201, %f198;
	add.s32 	%r193, %r193, 4;
$L__BB1_53:
	setp.eq.s32 	%p48, %r99, 0;
	@%p48 bra 	$L__BB1_56;
	mul.lo.s32 	%r164, %r193, %r112;
	mul.lo.s32 	%r196, %r164, %r111;
	neg.s32 	%r195, %r99;
$L__BB1_55:
	.pragma "nounroll";
	cvt.s64.s32 	%rd159, %r196;
	add.s64 	%rd160, %rd15, %rd159;
	shl.b64 	%rd161, %rd160, 1;
	add.s64 	%rd162, %rd2, %rd161;
	ld.global.nc.u16 	%rs49, [%rd162];
	// begin inline asm
	{  cvt.f32.f16 %f202, %rs49;}

	// end inline asm
	add.f32 	%f235, %f235, %f202;
	add.s32 	%r196, %r196, %r42;
	add.s32 	%r195, %r195, 1;
	setp.ne.s32 	%p49, %r195, 0;
	@%p49 bra 	$L__BB1_55;
$L__BB1_56:
	cvt.rn.f32.u32 	%f203, %r4;
	div.rn.f32 	%f236, %f235, %f203;
$L__BB1_57:
	setp.ge.s32 	%p50, %r5, %r112;
	@%p50 bra 	$L__BB1_59;
	// begin inline asm
	{  cvt.rn.f16.f32 %rs50, %f236;}

	// end inline asm
	cvt.u64.u32 	%rd163, %r5;
	add.s64 	%rd164, %rd3, %rd163;
	cvta.to.global.u64 	%rd165, %rd17;
	shl.b64 	%rd166, %rd164, 1;
	add.s64 	%rd167, %rd165, %rd166;
	st.global.u16 	[%rd167], %rs50;
$L__BB1_59:
	ret;

}


// ===== COMPILED SASS (sm_100) =====

	.target	sm_100

	.elftype	@"ET_EXEC"


//--------------------- .note.nv.tkinfo           --------------------------
	.section	.note.nv.tkinfo,"",@"SHT_NOTE"
	.sectionflags	@"SHF_NOTE_NV_TKINFO"
	.tkinfo
        /*0018*/ 	.word	0x00000002
        /*0030*/ 	.string	""
        /*0030*/ 	.string	"ptxas"
        /*0030*/ 	.string	"Cuda compilation tools, release 13.0, V13.0.88"
        /*0030*/ 	.string	"Build cuda_13.0.r13.0/compiler.36424714_0"
        /*0030*/ 	.string	"-arch sm_100 -m 64 "



//--------------------- .note.nv.cuinfo           --------------------------
	.section	.note.nv.cuinfo,"",@"SHT_NOTE"
	.sectionflags	@"SHF_NOTE_NV_CUINFO"
        /*0018*/ 	.short	0x0002
        /*001a*/ 	.short	0x0064
        /*001c*/ 	.short	0x0082
	.zero		2


//--------------------- .nv.info                  --------------------------
	.section	.nv.info,"",@"SHT_CUDA_INFO"
	.align	4


	//----- nvinfo : EIATTR_REGCOUNT
	.align		4
        /*0000*/ 	.byte	0x04, 0x2f
        /*0002*/ 	.short	(.L_1 - .L_0)
	.align		4
.L_0:
        /*0004*/ 	.word	index@(_Z38flash_attention_kernel_float_optimizedPKfS0_S0_Pfiiiiiibf)
        /*0008*/ 	.word	0x00000020


	//----- nvinfo : EIATTR_FRAME_SIZE
	.align		4
.L_1:
        /*000c*/ 	.byte	0x04, 0x11
        /*000e*/ 	.short	(.L_3 - .L_2)
	.align		4
.L_2:
        /*0010*/ 	.word	index@($__internal_1_$__cuda_sm3x_div_rn_noftz_f32_slowpath)
        /*0014*/ 	.word	0x00000000


	//----- nvinfo : EIATTR_FRAME_SIZE
	.align		4
.L_3:
        /*0018*/ 	.byte	0x04, 0x11
        /*001a*/ 	.short	(.L_5 - .L_4)
	.align		4
.L_4:
        /*001c*/ 	.word	index@(_Z38flash_attention_kernel_float_optimizedPKfS0_S0_Pfiiiiiibf)
        /*0020*/ 	.word	0x00000000


	//----- nvinfo : EIATTR_REGCOUNT
	.align		4
.L_5:
        /*0024*/ 	.byte	0x04, 0x2f
        /*0026*/ 	.short	(.L_7 - .L_6)
	.align		4
.L_6:
        /*0028*/ 	.word	index@(_Z37flash_attention_kernel_half_optimizedPK6__halfS1_S1_PS_iiiiiibS_)
        /*002c*/ 	.word	0x00000020


	//----- nvinfo : EIATTR_FRAME_SIZE
	.align		4
.L_7:
        /*0030*/ 	.byte	0x04, 0x11
        /*0032*/ 	.short	(.L_9 - .L_8)
	.align		4
.L_8:
        /*0034*/ 	.word	index@($__internal_0_$__cuda_sm3x_div_rn_noftz_f32_slowpath)
        /*0038*/ 	.word	0x00000000


	//----- nvinfo : EIATTR_FRAME_SIZE
	.align		4
.L_9:
        /*003c*/ 	.byte	0x04, 0x11
        /*003e*/ 	.short	(.L_11 - .L_10)
	.align		4
.L_10:
        /*0040*/ 	.word	index@(_Z37flash_attention_kernel_half_optimizedPK6__halfS1_S1_PS_iiiiiibS_)
        /*0044*/ 	.word	0x00000000


	//----- nvinfo : EIATTR_MIN_STACK_SIZE
	.align		4
.L_11:
        /*0048*/ 	.byte	0x04, 0x12
        /*004a*/ 	.short	(.L_13 - .L_12)
	.align		4
.L_12:
        /*004c*/ 	.word	index@(_Z37flash_attention_kernel_half_optimizedPK6__halfS1_S1_PS_iiiiiibS_)
        /*0050*/ 	.word	0x00000000


	//----- nvinfo : EIATTR_MIN_STACK_SIZE
	.align		4
.L_13:
        /*0054*/ 	.byte	0x04, 0x12
        /*0056*/ 	.short	(.L_15 - .L_14)
	.align		4
.L_14:
        /*0058*/ 	.word	index@(_Z38flash_attention_kernel_float_optimizedPKfS0_S0_Pfiiiiiibf)
        /*005c*/ 	.word	0x00000000
.L_15:


//--------------------- .nv.compat                --------------------------
	.section	.nv.compat,"",@"SHT_CUDA_COMPAT_INFO"
	.align	4
        /*0000*/ 	.byte	0x02, 0x09, 0x00, 0x00, 0x02, 0x02, 0x01, 0x00, 0x02, 0x05, 0x05, 0x00, 0x03, 0x07, 0x01, 0x01
        /*0010*/ 	.byte	0x02, 0x03, 0x00, 0x00, 0x02, 0x06, 0x01, 0x00, 0x04, 0x0b, 0x08, 0x00, 0x01, 0x00, 0x00, 0x00
        /*0020*/ 	.byte	0x00, 0x00, 0x00, 0x00


//--------------------- .nv.info._Z37flash_attention_kernel_half_optimizedPK6__halfS1_S1_PS_iiiiiibS_ --------------------------
	.section	.nv.info._Z37flash_attention_kernel_half_optimizedPK6__halfS1_S1_PS_iiiiiibS_,"",@"SHT_CUDA_INFO"
	.sectionflags	@""
	.align	4


	//----- nvinfo : EIATTR_CUDA_API_VERSION
	.align		4
        /*0000*/ 	.byte	0x04, 0x37
        /*0002*/ 	.short	(.L_17 - .L_16)
.L_16:
        /*0004*/ 	.word	0x00000082


	//----- nvinfo : EIATTR_KPARAM_INFO
	.align		4
.L_17:
        /*0008*/ 	.byte	0x04, 0x17
        /*000a*/ 	.short	(.L_19 - .L_18)
.L_18:
        /*000c*/ 	.word	0x00000000
        /*0010*/ 	.short	0x000b
        /*0012*/ 	.short	0x003a
        /*0014*/ 	.byte	0x00, 0xf0, 0x09, 0x00


	//----- nvinfo : EIATTR_KPARAM_INFO
	.align		4
.L_19:
        /*0018*/ 	.byte	0x04, 0x17
        /*001a*/ 	.short	(.L_21 - .L_20)
.L_20:
        /*001c*/ 	.word	0x00000000
        /*0020*/ 	.short	0x000a
        /*0022*/ 	.short	0x0038
        /*0024*/ 	.byte	0x00, 0xf0, 0x05, 0x00


	//----- nvinfo : EIATTR_KPARAM_INFO
	.align		4
.L_21:
        /*0028*/ 	.byte	0x04, 0x17
        /*002a*/ 	.short	(.L_23 - .L_22)
.L_22:
        /*002c*/ 	.word	0x00000000
        /*0030*/ 	.short	0x0009
        /*0032*/ 	.short	0x0034
        /*0034*/ 	.byte	0x00, 0xf0, 0x11, 0x00


	//----- nvinfo : EIATTR_KPARAM_INFO
	.align		4
.L_23:
        /*0038*/ 	.byte	0x04, 0x17
        /*003a*/ 	.short	(.L_25 - .L_24)
.L_24:
        /*003c*/ 	.word	0x00000000
        /*0040*/ 	.short	0x0008
        /*0042*/ 	.short	0x0030
        /*0044*/ 	.byte	0x00, 0xf0, 0x11, 0x00


	//----- nvinfo : EIATTR_KPARAM_INFO
	.align		4
.L_25:
        /*0048*/ 	.byte	0x04, 0x17
        /*004a*/ 	.short	(.L_27 - .L_26)
.L_26:
        /*004c*/ 	.word	0x00000000
        /*0050*/ 	.short	0x0007
        /*0052*/ 	.short	0x002c
        /*0054*/ 	.byte	0x00, 0xf0, 0x11, 0x00


	//----- nvinfo : EIATTR_KPARAM_INFO
	.align		4
.L_27:
        /*0058*/ 	.byte	0x04, 0x17
        /*005a*/ 	.short	(.L_29 - .L_28)
.L_28:
        /*005c*/ 	.word	0x00000000
        /*0060*/ 	.short	0x0006
        /*0062*/ 	.short	0x0028
        /*0064*/ 	.byte	0x00, 0xf0, 0x11, 0x00


	//----- nvinfo : EIATTR_KPARAM_INFO
	.align		4
.L_29:
        /*0068*/ 	.byte	0x04, 0x17
        /*006a*/ 	.short	(.L_31 - .L_30)
.L_30:
        /*006c*/ 	.word	0x00000000
        /*0070*/ 	.short	0x0005
        /*0072*/ 	.short	0x0024
        /*0074*/ 	.byte	0x00, 0xf0, 0x11, 0x00


	//----- nvinfo : EIATTR_KPARAM_INFO
	.align		4
.L_31:
        /*0078*/ 	.byte	0x04, 0x17
        /*007a*/ 	.short	(.L_33 - .L_32)
.L_32:
        /*007c*/ 	.word	0x00000000
        /*0080*/ 	.short	0x0004
        /*0082*/ 	.short	0x0020
        /*0084*/ 	.byte	0x00, 0xf0, 0x11, 0x00


	//----- nvinfo : EIATTR_KPARAM_INFO
	.align		4
.L_33:
        /*0088*/ 	.byte	0x04, 0x17
        /*008a*/ 	.short	(.L_35 - .L_34)
.L_34:
        /*008c*/ 	.word	0x00000000
        /*0090*/ 	.short	0x0003
        /*0092*/ 	.short	0x0018
        /*0094*/ 	.byte	0x00, 0xf5, 0x21, 0x00


	//----- nvinfo : EIATTR_KPARAM_INFO
	.align		4
.L_35:
        /*0098*/ 	.byte	0x04, 0x17
        /*009a*/ 	.short	(.L_37 - .L_36)
.L_36:
        /*009c*/ 	.word	0x00000000
        /*00a0*/ 	.short	0x0002
        /*00a2*/ 	.short	0x0010
        /*00a4*/ 	.byte	0x00, 0xf5, 0x21, 0x00


	//----- nvinfo : EIATTR_KPARAM_INFO
	.align		4
.L_37:
        /*00a8*/ 	.byte	0x04, 0x17
        /*00aa*/ 	.short	(.L_39 - .L_38)
.L_38:
        /*00ac*/ 	.word	0x00000000
        /*00b0*/ 	.short	0x0001
        /*00b2*/ 	.short	0x0008
        /*00b4*/ 	.byte	0x00, 0xf5, 0x21, 0x00


	//----- nvinfo : EIATTR_KPARAM_INFO
	.align		4
.L_39:
        /*00b8*/ 	.byte	0x04, 0x17
        /*00ba*/ 	.short	(.L_41 - .L_40)
.L_40:
        /*00bc*/ 	.word	0x00000000
        /*00c0*/ 	.short	0x0000
        /*00c2*/ 	.short	0x0000
        /*00c4*/ 	.byte	0x00, 0xf5, 0x21, 0x00


	//----- nvinfo : EIATTR_SPARSE_MMA_MASK
	.align		4
.L_41:
        /*00c8*/ 	.byte	0x03, 0x50
        /*00ca*/ 	.short	0x0000


	//----- nvinfo : EIATTR_MAXREG_COUNT
	.align		4
        /*00cc*/ 	.byte	0x03, 0x1b
        /*00ce*/ 	.short	0x00ff


	//----- nvinfo : EIATTR_NUM_BARRIERS
	.align		4
        /*00d0*/ 	.byte	0x02, 0x4c
        /*00d2*/ 	.byte	0x01
	.zero		1


	//----- nvinfo : EIATTR_MERCURY_ISA_VERSION
	.align		4
        /*00d4*/ 	.byte	0x03, 0x5f
        /*00d6*/ 	.short	0x0101


	//----- nvinfo : EIATTR_UNUSED_LOAD_BYTE_OFFSET
	.align		4
        /*00d8*/ 	.byte	0x04, 0x44
        /*00da*/ 	.short	(.L_43 - .L_42)


	//   ....[0]....
.L_42:
        /*00dc*/ 	.word	0x00000bc0
        /*00e0*/ 	.word	0x00000fff


	//   ....[1]....
        /*00e4*/ 	.word	0x000014b0
        /*00e8*/ 	.word	0x00000fff


	//----- nvinfo : EIATTR_VRC_CTA_INIT_COUNT
	.align		4
.L_43:
        /*00ec*/ 	.byte	0x02, 0x4a
	.zero		1
	.zero		1


	//----- nvinfo : EIATTR_EXIT_INSTR_OFFSETS
	.align		4
        /*00f0*/ 	.byte	0x04, 0x1c
        /*00f2*/ 	.short	(.L_45 - .L_44)


	//   ....[0]....
.L_44:
        /*00f4*/ 	.word	0x000000a0


	//   ....[1]....
        /*00f8*/ 	.word	0x000017d0


	//   ....[2]....
        /*00fc*/ 	.word	0x00002c40


	//   ....[3]....
        /*0100*/ 	.word	0x00002cc0


	//----- nvinfo : EIATTR_CRS_STACK_SIZE
	.align		4
.L_45:
        /*0104*/ 	.byte	0x04, 0x1e
        /*0106*/ 	.short	(.L_47 - .L_46)
.L_46:
        /*0108*/ 	.word	0x00000000


	//----- nvinfo : EIATTR_CBANK_PARAM_SIZE
	.align		4
.L_47:
        /*010c*/ 	.byte	0x03, 0x19
        /*010e*/ 	.short	0x003c


	//----- nvinfo : EIATTR_PARAM_CBANK
	.align		4
        /*0110*/ 	.byte	0x04, 0x0a
        /*0112*/ 	.short	(.L_49 - .L_48)
	.align		4
.L_48:
        /*0114*/ 	.word	index@(.nv.constant0._Z37flash_attention_kernel_half_optimizedPK6__halfS1_S1_PS_iiiiiibS_)
        /*0118*/ 	.short	0x0380
        /*011a*/ 	.short	0x003c


	//----- nvinfo : EIATTR_SW_WAR
	.align		4
.L_49:
        /*011c*/ 	.byte	0x04, 0x36
        /*011e*/ 	.short	(.L_51 - .L_50)
.L_50:
        /*0120*/ 	.word	0x00000008
.L_51:


//--------------------- .nv.info._Z38flash_attention_kernel_float_optimizedPKfS0_S0_Pfiiiiiibf --------------------------
	.section	.nv.info._Z38flash_attention_kernel_float_optimizedPKfS0_S0_Pfiiiiiibf,"",@"SHT_CUDA_INFO"
	.sectionflags	@""
	.align	4


	//----- nvinfo : EIATTR_CUDA_API_VERSION
	.align		4
        /*0000*/ 	.byte	0x04, 0x37
        /*0002*/ 	.short	(.L_53 - .L_52)
.L_52:
        /*0004*/ 	.word	0x00000082


	//----- nvinfo : EIATTR_KPARAM_INFO
	.align		4
.L_53:
        /*0008*/ 	.byte	0x04, 0x17
        /*000a*/ 	.short	(.L_55 - .L_54)
.L_54:
        /*000c*/ 	.word	0x00000000
        /*0010*/ 	.short	0x000b
        /*0012*/ 	.short	0x003c
        /*0014*/ 	.byte	0x00, 0xf0, 0x11, 0x00


	//----- nvinfo : EIATTR_KPARAM_INFO
	.align		4
.L_55:
        /*0018*/ 	.byte	0x04, 0x17
        /*001a*/ 	.short	(.L_57 - .L_56)
.L_56:
        /*001c*/ 	.word	0x00000000
        /*0020*/ 	.short	0x000a
        /*0022*/ 	.short	0x0038
        /*0024*/ 	.byte	0x00, 0xf0, 0x05, 0x00


	//----- nvinfo : EIATTR_KPARAM_INFO
	.align		4
.L_57:
        /*0028*/ 	.byte	0x04, 0x17
        /*002a*/ 	.short	(.L_59 - .L_58)
.L_58:
        /*002c*/ 	.word	0x00000000
        /*0030*/ 	.short	0x0009
        /*0032*/ 	.short	0x0034
        /*0034*/ 	.byte	0x00, 0xf0, 0x11, 0x00


	//----- nvinfo : EIATTR_KPARAM_INFO
	.align		4
.L_59:
        /*0038*/ 	.byte	0x04, 0x17
        /*003a*/ 	.short	(.L_61 - .L_60)
.L_60:
        /*003c*/ 	.word	0x00000000
        /*0040*/ 	.short	0x0008
        /*0042*/ 	.short	0x0030
        /*0044*/ 	.byte	0x00, 0xf0, 0x11, 0x00


	//----- nvinfo : EIATTR_KPARAM_INFO
	.align		4
.L_61:
        /*0048*/ 	.byte	0x04, 0x17
        /*004a*/ 	.short	(.L_63 - .L_62)
.L_62:
        /*004c*/ 	.word	0x00000000
        /*0050*/ 	.short	0x0007
        /*0052*/ 	.short	0x002c
        /*0054*/ 	.byte	0x00, 0xf0, 0x11, 0x00


	//----- nvinfo : EIATTR_KPARAM_INFO
	.align		4
.L_63:
        /*0058*/ 	.byte	0x04, 0x17
        /*005a*/ 	.short	(.L_65 - .L_64)
.L_64:
        /*005c*/ 	.word	0x00000000
        /*0060*/ 	.short	0x0006
        /*0062*/ 	.short	0x0028
        /*0064*/ 	.byte	0x00, 0xf0, 0x11, 0x00


	//----- nvinfo : EIATTR_KPARAM_INFO
	.align		4
.L_65:
        /*0068*/ 	.byte	0x04, 0x17
        /*006a*/ 	.short	(.L_67 - .L_66)
.L_66:
        /*006c*/ 	.word	0x00000000
        /*0070*/ 	.short	0x0005
        /*0072*/ 	.short	0x0024
        /*0074*/ 	.byte	0x00, 0xf0, 0x11, 0x00


	//----- nvinfo : EIATTR_KPARAM_INFO
	.align		4
.L_67:
        /*0078*/ 	.byte	0x04, 0x17
        /*007a*/ 	.short	(.L_69 - .L_68)
.L_68:
        /*007c*/ 	.word	0x00000000
        /*0080*/ 	.short	0x0004
        /*0082*/ 	.short	0x0020
        /*0084*/ 	.byte	0x00, 0xf0, 0x11, 0x00


	//----- nvinfo : EIATTR_KPARAM_INFO
	.align		4
.L_69:
        /*0088*/ 	.byte	0x04, 0x17
        /*008a*/ 	.short	(.L_71 - .L_70)
.L_70:
        /*008c*/ 	.word	0x00000000
        /*0090*/ 	.short	0x0003
        /*0092*/ 	.short	0x0018
        /*0094*/ 	.byte	0x00, 0xf5, 0x21, 0x00


	//----- nvinfo : EIATTR_KPARAM_INFO
	.align		4
.L_71:
        /*0098*/ 	.byte	0x04, 0x17
        /*009a*/ 	.short	(.L_73 - .L_72)
.L_72:
        /*009c*/ 	.word	0x00000000
        /*00a0*/ 	.short	0x0002
        /*00a2*/ 	.short	0x0010
        /*00a4*/ 	.byte	0x00, 0xf5, 0x21, 0x00


	//----- nvinfo : EIATTR_KPARAM_INFO
	.align		4
.L_73:
        /*00a8*/ 	.byte	0x04, 0x17
        /*00aa*/ 	.short	(.L_75 - .L_74)
.L_74:
        /*00ac*/ 	.word	0x00000000
        /*00b0*/ 	.short	0x0001
        /*00b2*/ 	.short	0x0008
        /*00b4*/ 	.byte	0x00, 0xf5, 0x21, 0x00


	//----- nvinfo : EIATTR_KPARAM_INFO
	.align		4
.L_75:
        /*00b8*/ 	.byte	0x04, 0x17
        /*00ba*/ 	.short	(.L_77 - .L_76)
.L_76:
        /*00bc*/ 	.word	0x00000000
        /*00c0*/ 	.short	0x0000
        /*00c2*/ 	.short	0x0000
        /*00c4*/ 	.byte	0x00, 0xf5, 0x21, 0x00


	//----- nvinfo : EIATTR_SPARSE_MMA_MASK
	.align		4
.L_77:
        /*00c8*/ 	.byte	0x03, 0x50
        /*00ca*/ 	.short	0x0000


	//----- nvinfo : EIATTR_MAXREG_COUNT
	.align		4
        /*00cc*/ 	.byte	0x03, 0x1b
        /*00ce*/ 	.short	0x00ff


	//----- nvinfo : EIATTR_NUM_BARRIERS
	.align		4
        /*00d0*/ 	.byte	0x02, 0x4c
        /*00d2*/ 	.byte	0x01
	.zero		1


	//----- nvinfo : EIATTR_MERCURY_ISA_VERSION
	.align		4
        /*00d4*/ 	.byte	0x03, 0x5f
        /*00d6*/ 	.short	0x0101


	//----- nvinfo : EIATTR_UNUSED_LOAD_BYTE_OFFSET
	.align		4
        /*00d8*/ 	.byte	0x04, 0x44
        /*00da*/ 	.short	(.L_79 - .L_78)


	//   ....[0]....
.L_78:
        /*00dc*/ 	.word	0x00000b70
        /*00e0*/ 	.word	0x00000fff


	//   ....[1]....
        /*00e4*/ 	.word	0x000013f0
        /*00e8*/ 	.word	0x00000fff


	//----- nvinfo : EIATTR_VRC_CTA_INIT_COUNT
	.align		4
.L_79:
        /*00ec*/ 	.byte	0x02, 0x4a
	.zero		1
	.zero		1


	//----- nvinfo : EIATTR_EXIT_INSTR_OFFSETS
	.align		4
        /*00f0*/ 	.byte	0x04, 0x1c
        /*00f2*/ 	.short	(.L_81 - .L_80)


	//   ....[0]....
.L_80:
        /*00f4*/ 	.word	0x000000a0


	//   ....[1]....
        /*00f8*/ 	.word	0x000016b0


	//   ....[2]....
        /*00fc*/ 	.word	0x00002a50


	//   ....[3]....
        /*0100*/ 	.word	0x00002ac0


	//----- nvinfo : EIATTR_CRS_STACK_SIZE
	.align		4
.L_81:
        /*0104*/ 	.byte	0x04, 0x1e
        /*0106*/ 	.short	(.L_83 - .L_82)
.L_82:
        /*0108*/ 	.word	0x00000000


	//----- nvinfo : EIATTR_CBANK_PARAM_SIZE
	.align		4
.L_83:
        /*010c*/ 	.byte	0x03, 0x19
        /*010e*/ 	.short	0x0040


	//----- nvinfo : EIATTR_PARAM_CBANK
	.align		4
        /*0110*/ 	.byte	0x04, 0x0a
        /*0112*/ 	.short	(.L_85 - .L_84)
	.align		4
.L_84:
        /*0114*/ 	.word	index@(.nv.constant0._Z38flash_attention_kernel_float_optimizedPKfS0_S0_Pfiiiiiibf)
        /*0118*/ 	.short	0x0380
        /*011a*/ 	.short	0x0040


	//----- nvinfo : EIATTR_SW_WAR
	.align		4
.L_85:
        /*011c*/ 	.byte	0x04, 0x36
        /*011e*/ 	.short	(.L_87 - .L_86)
.L_86:
        /*0120*/ 	.word	0x00000008
.L_87:


//--------------------- .nv.callgraph             --------------------------
	.section	.nv.callgraph,"",@"SHT_CUDA_CALLGRAPH"
	.align	4
	.sectionentsize	8
	.align		4
        /*0000*/ 	.word	0x00000000
	.align		4
        /*0004*/ 	.word	0xffffffff
	.align		4
        /*0008*/ 	.word	0x00000000
	.align		4
        /*000c*/ 	.word	0xfffffffe
	.align		4
        /*0010*/ 	.word	0x00000000
	.align		4
        /*0014*/ 	.word	0xfffffffd
	.align		4
        /*0018*/ 	.word	0x00000000
	.align		4
        /*001c*/ 	.word	0xfffffffc


//--------------------- .text._Z37flash_attention_kernel_half_optimizedPK6__halfS1_S1_PS_iiiiiibS_ --------------------------
	.section	.text._Z37flash_attention_kernel_half_optimizedPK6__halfS1_S1_PS_iiiiiibS_,"ax",@progbits
	.align	128
        .global         _Z37flash_attention_kernel_half_optimizedPK6__halfS1_S1_PS_iiiiiibS_
        .type           _Z37flash_attention_kernel_half_optimizedPK6__halfS1_S1_PS_iiiiiibS_,@function
        .size           _Z37flash_attention_kernel_half_optimizedPK6__halfS1_S1_PS_iiiiiibS_,(.L_x_100 - _Z37flash_attention_kernel_half_optimizedPK6__halfS1_S1_PS_iiiiiibS_)
        .other          _Z37flash_attention_kernel_half_optimizedPK6__halfS1_S1_PS_iiiiiibS_,@"STO_CUDA_ENTRY STV_DEFAULT"
_Z37flash_attention_kernel_half_optimizedPK6__halfS1_S1_PS_iiiiiibS_:
.text._Z37flash_attention_kernel_half_optimizedPK6__halfS1_S1_PS_iiiiiibS_:
[----:B------:R-:W-:Y:S08]  /*0000*/  LDC R1, c[0x0][0x37c] ;  /* 0x0000df00ff017b82 */ /* 0x000ff00000000800 */
[----:B------:R-:W0:Y:S01]  /*0010*/  S2UR UR5, SR_CTAID.Z ;  /* 0x00000000000579c3 */ /* 0x000e220000002700 */
[----:B------:R-:W0:Y:S01]  /*0020*/  LDCU.64 UR10, c[0x0][0x3a0] ;  /* 0x00007400ff0a77ac */ /* 0x000e220008000a00 */
[----:B------:R-:W1:Y:S06]  /*0030*/  LDCU UR7, c[0x0][0x3ac] ;  /* 0x00007580ff0777ac */ /* 0x000e6c0008000800 */
[----:B------:R-:W2:Y:S08]  /*0040*/  S2UR UR8, SR_CTAID.X ;  /* 0x00000000000879c3 */ /* 0x000eb00000002500 */
[----:B------:R-:W1:Y:S01]  /*0050*/  S2UR UR6, SR_CTAID.Y ;  /* 0x00000000000679c3 */ /* 0x000e620000002600 */
[----:B0-----:R-:W-:-:S04]  /*0060*/  UISETP.GE.AND UP0, UPT, UR5, UR11, UPT ;  /* 0x0000000b0500728c */ /* 0x001fc8000bf06270 */
[----:B--2---:R-:W-:-:S04]  /*0070*/  UISETP.GE.OR UP0, UPT, UR8, UR10, UP0 ;  /* 0x0000000a0800728c */ /* 0x004fc80008706670 */
[----:B-1----:R-:W-:-:S06]  /*0080*/  UISETP.GE.OR UP0, UPT, UR6, UR7, UP0 ;  /* 0x000000070600728c */ /* 0x002fcc0008706670 */
[----:B------:R-:W-:-:S13]  /*0090*/  PLOP3.LUT P0, PT, PT, PT, UP0, 0x80, 0x8 ;  /* 0x000000000008781c */ /* 0x000fda0003f0f008 */
[----:B------:R-:W-:Y:S05]  /*00a0*/  @P0 EXIT ;  /* 0x000000000000094d */ /* 0x000fea0003800000 */
[----:B------:R-:W0:Y:S01]  /*00b0*/  LDC R2, c[0x0][0x3b0] ;  /* 0x0000ec00ff027b82 */ /* 0x000e220000000800 */
[----:B------:R-:W-:Y:S01]  /*00c0*/  IMAD.U32 R6, RZ, RZ, UR7 ;  /* 0x00000007ff067e24 */ /* 0x000fe2000f8e00ff */
[----:B------:R-:W1:Y:S01]  /*00d0*/  S2R R10, SR_CTAID.Z ;  /* 0x00000000000a7919 */ /* 0x000e620000002700 */
[----:B------:R-:W2:Y:S01]  /*00e0*/  LDCU UR9, c[0x0][0x3a8] ;  /* 0x00007500ff0977ac */ /* 0x000ea20008000800 */
[----:B------:R-:W-:Y:S02]  /*00f0*/  BSSY.RECONVERGENT B0, `(.L_x_0) ;  /* 0x0000058000007945 */ /* 0x000fe40003800200 */
[----:B------:R-:W-:Y:S01]  /*0100*/  IABS R6, R6 ;  /* 0x0000000600067213 */ /* 0x000fe20000000000 */
[----:B------:R-:W3:Y:S01]  /*0110*/  LDCU.U8 UR4, c[0x0][0x3b8] ;  /* 0x00007700ff0477ac */ /* 0x000ee20008000000 */
[----:B------:R-:W4:Y:S01]  /*0120*/  LDC.U16 R11, c[0x0][0x3ba] ;  /* 0x0000ee80ff0b7b82 */ /* 0x000f220000000400 */
[----:B------:R-:W5:Y:S01]  /*0130*/  LDCU UR16, c[0x0][0x3b4] ;  /* 0x00007680ff1077ac */ /* 0x000f620008000800 */
[----:B------:R-:W-:Y:S01]  /*0140*/  UIMAD UR5, UR8, UR11, UR5 ;  /* 0x0000000b080572a4 */ /* 0x000fe2000f8e0205 */
[----:B------:R-:W0:Y:S03]  /*0150*/  LDCU.64 UR12, c[0x0][0x358] ;  /* 0x00006b00ff0c77ac */ /* 0x000e260008000a00 */
[----:B------:R-:W-:-:S02]  /*0160*/  UIMAD UR5, UR5, UR7, UR6 ;  /* 0x00000007050572a4 */ /* 0x000fc4000f8e0206 */
[----:B--2---:R-:W-:Y:S01]  /*0170*/  UIMAD UR8, UR8, UR9, URZ ;  /* 0x00000009080872a4 */ /* 0x004fe2000f8e02ff */
[----:B0-----:R-:W-:Y:S01]  /*0180*/  IABS R3, R2 ;  /* 0x0000000200037213 */ /* 0x001fe20000000000 */
[----:B---3--:R-:W-:-:S03]  /*0190*/  UPRMT UR10, UR4, 0x8880, URZ ;  /* 0x00008880040a7896 */ /* 0x008fc600080000ff */
[----:B------:R-:W0:Y:S08]  /*01a0*/  I2F.RP R0, R3 ;  /* 0x0000000300007306 */ /* 0x000e300000209400 */
[----:B0-----:R-:W0:Y:S02]  /*01b0*/  MUFU.RCP R0, R0 ;  /* 0x0000000000007308 */ /* 0x001e240000001000 */
[----:B0-----:R-:W-:-:S06]  /*01c0*/  VIADD R4, R0, 0xffffffe ;  /* 0x0ffffffe00047836 */ /* 0x001fcc0000000000 */
[----:B------:R0:W2:Y:S02]  /*01d0*/  F2I.FTZ.U32.TRUNC.NTZ R5, R4 ;  /* 0x0000000400057305 */ /* 0x0000a4000021f000 */
[----:B0-----:R-:W-:Y:S02]  /*01e0*/  IMAD.MOV.U32 R4, RZ, RZ, RZ ;  /* 0x000000ffff047224 */ /* 0x001fe400078e00ff */
[----:B--2---:R-:W-:-:S04]  /*01f0*/  IMAD.MOV R8, RZ, RZ, -R5 ;  /* 0x000000ffff087224 */ /* 0x004fc800078e0a05 */
[----:B------:R-:W-:-:S04]  /*0200*/  IMAD R7, R8, R3, RZ ;  /* 0x0000000308077224 */ /* 0x000fc800078e02ff */
[----:B------:R-:W-:-:S06]  /*0210*/  IMAD.HI.U32 R5, R5, R7, R4 ;  /* 0x0000000705057227 */ /* 0x000fcc00078e0004 */
[----:B------:R-:W-:-:S04]  /*0220*/  IMAD.HI.U32 R5, R5, R6, RZ ;  /* 0x0000000605057227 */ /* 0x000fc800078e00ff */
[----:B------:R-:W-:-:S04]  /*0230*/  IMAD.MOV R0, RZ, RZ, -R5 ;  /* 0x000000ffff007224 */ /* 0x000fc800078e0a05 */
[----:B------:R-:W-:-:S05]  /*0240*/  IMAD R0, R3, R0, R6 ;  /* 0x0000000003007224 */ /* 0x000fca00078e0206 */
[----:B------:R-:W-:-:S13]  /*0250*/  ISETP.GT.U32.AND P2, PT, R3, R0, PT ;  /* 0x000000000300720c */ /* 0x000fda0003f44070 */
[----:B------:R-:W-:Y:S02]  /*0260*/  @!P2 IMAD.IADD R0, R0, 0x1, -R3 ;  /* 0x000000010000a824 */ /* 0x000fe400078e0a03 */
[----:B------:R-:W-:Y:S01]  /*0270*/  @!P2 VIADD R5, R5, 0x1 ;  /* 0x000000010505a836 */ /* 0x000fe20000000000 */
[----:B------:R-:W-:Y:S02]  /*0280*/  ISETP.NE.AND P2, PT, R2, RZ, PT ;  /* 0x000000ff0200720c */ /* 0x000fe40003f45270 */
[----:B------:R-:W-:Y:S02]  /*0290*/  ISETP.GE.U32.AND P0, PT, R0, R3, PT ;  /* 0x000000030000720c */ /* 0x000fe40003f06070 */
[----:B------:R-:W-:Y:S01]  /*02a0*/  LOP3.LUT R0, R2, UR7, RZ, 0x3c, !PT ;  /* 0x0000000702007c12 */ /* 0x000fe2000f8e3cff */
[----:B------:R-:W0:Y:S01]  /*02b0*/  S2R R3, SR_CTAID.Y ;  /* 0x0000000000037919 */ /* 0x000e220000002600 */
[----:B-----5:R-:W-:Y:S02]  /*02c0*/  UIMAD UR7, UR5, UR16, URZ ;  /* 0x00000010050772a4 */ /* 0x020fe4000f8e02ff */
[----:B------:R-:W-:-:S02]  /*02d0*/  ISETP.GE.AND P1, PT, R0, RZ, PT ;  /* 0x000000ff0000720c */ /* 0x000fc40003f26270 */
[----:B------:R-:W-:-:S05]  /*02e0*/  USHF.R.S32.HI UR15, URZ, 0x1f, UR7 ;  /* 0x0000001fff0f7899 */ /* 0x000fca0008011407 */
[----:B------:R-:W-:-:S05]  /*02f0*/  @P0 IADD3 R5, PT, PT, R5, 0x1, RZ ;  /* 0x0000000105050810 */ /* 0x000fca0007ffe0ff */
[----:B------:R-:W-:-:S04]  /*0300*/  IMAD.MOV.U32 R7, RZ, RZ, R5 ;  /* 0x000000ffff077224 */ /* 0x000fc800078e0005 */
[----:B------:R-:W-:Y:S01]  /*0310*/  @!P1 IMAD.MOV R7, RZ, RZ, -R7 ;  /* 0x000000ffff079224 */ /* 0x000fe200078e0a07 */
[----:B------:R-:W-:-:S04]  /*0320*/  @!P2 LOP3.LUT R7, RZ, R2, RZ, 0x33, !PT ;  /* 0x00000002ff07a212 */ /* 0x000fc800078e33ff */
[----:B------:R-:W-:-:S04]  /*0330*/  IABS R6, R7 ;  /* 0x0000000700067213 */ /* 0x000fc80000000000 */
[----:B------:R-:W2:Y:S01]  /*0340*/  I2F.RP R0, R6 ;  /* 0x0000000600007306 */ /* 0x000ea20000209400 */
[----:B0-----:R-:W-:-:S07]  /*0350*/  IABS R8, R3 ;  /* 0x0000000300087213 */ /* 0x001fce0000000000 */
[----:B--2---:R-:W0:Y:S02]  /*0360*/  MUFU.RCP R0, R0 ;  /* 0x0000000000007308 */ /* 0x004e240000001000 */
[----:B0-----:R-:W-:Y:S02]  /*0370*/  VIADD R4, R0, 0xffffffe ;  /* 0x0ffffffe00047836 */ /* 0x001fe40000000000 */
[----:B------:R-:W0:Y:S04]  /*0380*/  S2R R0, SR_TID.X ;  /* 0x0000000000007919 */ /* 0x000e280000002100 */
[----:B------:R2:W3:Y:S02]  /*0390*/  F2I.FTZ.U32.TRUNC.NTZ R5, R4 ;  /* 0x0000000400057305 */ /* 0x0004e4000021f000 */
[----:B--2---:R-:W-:-:S02]  /*03a0*/  IMAD.MOV.U32 R4, RZ, RZ, RZ ;  /* 0x000000ffff047224 */ /* 0x004fc400078e00ff */
[----:B---3--:R-:W-:-:S04]  /*03b0*/  IMAD.MOV R9, RZ, RZ, -R5 ;  /* 0x000000ffff097224 */ /* 0x008fc800078e0a05 */
[----:B------:R-:W-:Y:S01]  /*03c0*/  IMAD R3, R9, R6, RZ ;  /* 0x0000000609037224 */ /* 0x000fe200078e02ff */
[----:B------:R-:W-:-:S03]  /*03d0*/  IABS R9, R7 ;  /* 0x0000000700097213 */ /* 0x000fc60000000000 */
[----:B------:R-:W-:Y:S01]  /*03e0*/  IMAD.HI.U32 R5, R5, R3, R4 ;  /* 0x0000000305057227 */ /* 0x000fe200078e0004 */
[----:B------:R-:W-:Y:S01]  /*03f0*/  LOP3.LUT R4, R7, UR6, RZ, 0x3c, !PT ;  /* 0x0000000607047c12 */ /* 0x000fe2000f8e3cff */
[----:B------:R-:W-:Y:S01]  /*0400*/  UMOV UR6, UR10 ;  /* 0x0000000a00067c82 */ /* 0x000fe20008000000 */
[----:B------:R-:W2:Y:S01]  /*0410*/  LDCU.64 UR10, c[0x0][0x380] ;  /* 0x00007000ff0a77ac */ /* 0x000ea20008000a00 */
[----:B------:R-:W-:Y:S01]  /*0420*/  IMAD.MOV R3, RZ, RZ, -R9 ;  /* 0x000000ffff037224 */ /* 0x000fe200078e0a09 */
[----:B------:R-:W-:Y:S01]  /*0430*/  ISETP.GE.AND P1, PT, R4, RZ, PT ;  /* 0x000000ff0400720c */ /* 0x000fe20003f26270 */
[----:B------:R-:W-:Y:S01]  /*0440*/  IMAD.HI.U32 R5, R5, R8, RZ ;  /* 0x0000000805057227 */ /* 0x000fe200078e00ff */
[----:B------:R-:W-:-:S03]  /*0450*/  UISETP.NE.AND UP0, UPT, UR6, URZ, UPT ;  /* 0x000000ff0600728c */ /* 0x000fc6000bf05270 */
[----:B------:R-:W-:-:S05]  /*0460*/  IMAD R3, R5, R3, R8 ;  /* 0x0000000305037224 */ /* 0x000fca00078e0208 */
[----:B------:R-:W-:-:S13]  /*0470*/  ISETP.GT.U32.AND P2, PT, R6, R3, PT ;  /* 0x000000030600720c */ /* 0x000fda0003f44070 */
[-C--:B------:R-:W-:Y:S01]  /*0480*/  @!P2 IADD3 R3, PT, PT, R3, -R6.reuse, RZ ;  /* 0x800000060303a210 */ /* 0x080fe20007ffe0ff */
[----:B------:R-:W-:Y:S01]  /*0490*/  @!P2 VIADD R5, R5, 0x1 ;  /* 0x000000010505a836 */ /* 0x000fe20000000000 */
[----:B------:R-:W-:Y:S02]  /*04a0*/  ISETP.NE.AND P2, PT, R7, RZ, PT ;  /* 0x000000ff0700720c */ /* 0x000fe40003f45270 */
[----:B------:R-:W-:Y:S01]  /*04b0*/  ISETP.GE.U32.AND P0, PT, R3, R6, PT ;  /* 0x000000060300720c */ /* 0x000fe20003f06070 */
[----:B------:R-:W-:-:S05]  /*04c0*/  IMAD.U32 R3, RZ, RZ, UR9 ;  /* 0x00000009ff037e24 */ /* 0x000fca000f8e00ff */
[----:B-1----:R-:W-:-:S04]  /*04d0*/  VIADDMNMX R3, R10, 0x1, R3, PT ;  /* 0x000000010a037846 */ /* 0x002fc80003800103 */
[----:B------:R-:W-:-:S03]  /*04e0*/  R2UR UR4, R3 ;  /* 0x00000000030472ca */ /* 0x000fc600000e0000 */
[----:B------:R-:W-:Y:S01]  /*04f0*/  @P0 VIADD R5, R5, 0x1 ;  /* 0x0000000105050836 */ /* 0x000fe20000000000 */
[----:B0-----:R-:W-:-:S03]  /*0500*/  ISETP.GE.AND P0, PT, R0, UR16, PT ;  /* 0x0000001000007c0c */ /* 0x001fc6000bf06270 */
[----:B------:R-:W-:Y:S01]  /*0510*/  @!P1 IMAD.MOV R5, RZ, RZ, -R5 ;  /* 0x000000ffff059224 */ /* 0x000fe200078e0a05 */
[----:B------:R-:W-:-:S05]  /*0520*/  @!P2 LOP3.LUT R5, RZ, R7, RZ, 0x33, !PT ;  /* 0x00000007ff05a212 */ /* 0x000fca00078e33ff */
[----:B------:R-:W-:Y:S01]  /*0530*/  USEL UR6, UR4, UR9, UP0 ;  /* 0x0000000904067287 */ /* 0x000fe20008000000 */
[----:B------:R-:W-:-:S03]  /*0540*/  IMAD R9, R2, UR8, R5 ;  /* 0x0000000802097c24 */ /* 0x000fc6000f8e0205 */
[----:B--2-4-:R-:W-:Y:S08]  /*0550*/  @P0 BRA `(.L_x_1) ;  /* 0x0000000000440947 */ /* 0x014ff00003800000 */
[----:B------:R-:W0:Y:S01]  /*0560*/  S2R R5, SR_CgaCtaId ;  /* 0x0000000000057919 */ /* 0x000e220000008800 */
[----:B------:R-:W1:Y:S01]  /*0570*/  LDC R10, c[0x0][0x360] ;  /* 0x0000d800ff0a7b82 */ /* 0x000e620000000800 */
[----:B------:R-:W-:-:S05]  /*0580*/  MOV R3, 0x400 ;  /* 0x0000040000037802 */ /* 0x000fca0000000f00 */
[----:B------:R-:W-:Y:S02]  /*0590*/  VIADD R4, R3, 0x10 ;  /* 0x0000001003047836 */ /* 0x000fe40000000000 */
[----:B------:R-:W-:-:S03]  /*05a0*/  IMAD.MOV.U32 R3, RZ, RZ, R0 ;  /* 0x000000ffff037224 */ /* 0x000fc600078e0000 */
[----:B0-----:R-:W-:-:S07]  /*05b0*/  LEA R8, R5, R4, 0x18 ;  /* 0x0000000405087211 */ /* 0x001fce00078ec0ff */
.L_x_2:
[----:B------:R-:W-:-:S04]  /*05c0*/  IADD3 R5, P0, PT, R3, UR7, RZ ;  /* 0x0000000703057c10 */ /* 0x000fc8000ff1e0ff */
[----:B0-----:R-:W-:Y:S02]  /*05d0*/  LEA.HI.X.SX32 R6, R3, UR15, 0x1, P0 ;  /* 0x0000000f03067c11 */ /* 0x001fe400080f0eff */
[----:B------:R-:W-:-:S04]  /*05e0*/  LEA R4, P0, R5, UR10, 0x1 ;  /* 0x0000000a05047c11 */ /* 0x000fc8000f8008ff */
[----:B------:R-:W-:-:S05]  /*05f0*/  LEA.HI.X R5, R5, UR11, R6, 0x1, P0 ;  /* 0x0000000b05057c11 */ /* 0x000fca00080f0c06 */
[----:B------:R-:W2:Y:S01]  /*0600*/  LDG.E.U16.CONSTANT R4, desc[UR12][R4.64] ;  /* 0x0000000c04047981 */ /* 0x000ea2000c1e9500 */
[----:B------:R-:W-:Y:S01]  /*0610*/  LEA R7, R3, R8, 0x2 ;  /* 0x0000000803077211 */ /* 0x000fe200078e10ff */
[----:B-1----:R-:W-:-:S05]  /*0620*/  IMAD.IADD R3, R10, 0x1, R3 ;  /* 0x000000010a037824 */ /* 0x002fca00078e0203 */
[----:B------:R-:W-:Y:S01]  /*0630*/  ISETP.GE.AND P0, PT, R3, UR16, PT ;  /* 0x0000001003007c0c */ /* 0x000fe2000bf06270 */
[----:B--2---:R-:W-:-:S05]  /*0640*/  HADD2.F32 R6, -RZ, R4.H0_H0 ;  /* 0x20000004ff067230 */ /* 0x004fca0000004100 */
[----:B------:R0:W-:Y:S07]  /*0650*/  STS [R7], R6 ;  /* 0x0000000607007388 */ /* 0x0001ee0000000800 */
[----:B------:R-:W-:Y:S05]  /*0660*/  @!P0 BRA `(.L_x_2) ;  /* 0xfffffffc00d48947 */ /* 0x000fea000383ffff */
.L_x_1:
[----:B------:R-:W-:Y:S05]  /*0670*/  BSYNC.RECONVERGENT B0 ;  /* 0x0000000000007941 */ /* 0x000fea0003800200 */
.L_x_0:
[----:B------:R-:W-:Y:S01]  /*0680*/  BAR.SYNC.DEFER_BLOCKING 0x0 ;  /* 0x0000000000007b1d */ /* 0x000fe20000010000 */
[----:B------:R-:W-:Y:S01]  /*0690*/  UISETP.GE.AND UP0, UPT, UR6, 0x1, UPT ;  /* 0x000000010600788c */ /* 0x000fe2000bf06270 */
[----:B------:R-:W-:Y:S02]  /*06a0*/  IMAD R9, R9, UR16, RZ ;  /* 0x0000001009097c24 */ /* 0x000fe4000f8e02ff */
[----:B------:R-:W-:Y:S02]  /*06b0*/  IMAD.MOV.U32 R8, RZ, RZ, -0xeb60d36 ;  /* 0xf149f2caff087424 */ /* 0x000fe400078e00ff */
[----:B------:R-:W-:Y:S01]  /*06c0*/  HADD2.F32 R11, -RZ, R11.H0_H0 ;  /* 0x2000000bff0b7230 */ /* 0x000fe20000004100 */
[----:B------:R-:W-:-:S03]  /*06d0*/  SHF.R.S32.HI R3, RZ, 0x1f, R9 ;  /* 0x0000001fff037819 */ /* 0x000fc60000011409 */
[----:B------:R-:W-:Y:S05]  /*06e0*/  BRA.U !UP0, `(.L_x_3) ;  /* 0x0000000508787547 */ /* 0x000fea000b800000 */
[----:B------:R-:W1:Y:S01]  /*06f0*/  S2R R18, SR_TID.Y ;  /* 0x0000000000127919 */ /* 0x000e620000002200 */
[----:B------:R-:W-:Y:S01]  /*0700*/  UISETP.GT.AND UP0, UPT, UR16, URZ, UPT ;  /* 0x000000ff1000728c */ /* 0x000fe2000bf04270 */
[----:B------:R-:W2:Y:S08]  /*0710*/  LDCU UR14, c[0x0][0x364] ;  /* 0x00006c80ff0e77ac */ /* 0x000eb00008000800 */
[----:B------:R-:W-:Y:S05]  /*0720*/  BRA.U UP0, `(.L_x_4) ;  /* 0x00000001002c7547 */ /* 0x000fea000b800000 */
[----:B------:R-:W-:Y:S01]  /*0730*/  FMUL R5, RZ, R11 ;  /* 0x0000000bff057220 */ /* 0x000fe20000400000 */
[----:B------:R-:W-:Y:S01]  /*0740*/  IMAD.MOV.U32 R8, RZ, RZ, -0xeb60d36 ;  /* 0xf149f2caff087424 */ /* 0x000fe200078e00ff */
[----:B------:R-:W-:-:S06]  /*0750*/  UMOV UR4, URZ ;  /* 0x000000ff00047c82 */ /* 0x000fcc0008000000 */
.L_x_5:
[----:B-1----:R-:W-:Y:S01]  /*0760*/  VIADD R2, R18, UR4 ;  /* 0x0000000412027c36 */ /* 0x002fe20008000000 */
[----:B--2---:R-:W-:Y:S01]  /*0770*/  UIADD3 UR4, UPT, UPT, UR14, UR4, URZ ;  /* 0x000000040e047290 */ /* 0x004fe2000fffe0ff */
[----:B------:R-:W-:-:S03]  /*0780*/  FSETP.GT.AND P0, PT, R5, R8, PT ;  /* 0x000000080500720b */ /* 0x000fc60003f04000 */
[----:B------:R-:W-:Y:S01]  /*0790*/  ISETP.GE.AND P1, PT, R2, UR6, PT ;  /* 0x0000000602007c0c */ /* 0x000fe2000bf26270 */
[----:B------:R-:W-:-:S12]  /*07a0*/  UISETP.GE.AND UP0, UPT, UR4, UR6, UPT ;  /* 0x000000060400728c */ /* 0x000fd8000bf06270 */
[----:B------:R-:W-:Y:S01]  /*07b0*/  @!P1 FSEL R8, R5, R8, P0 ;  /* 0x0000000805089208 */ /* 0x000fe20000000000 */
[----:B------:R-:W-:Y:S06]  /*07c0*/  BRA.U !UP0, `(.L_x_5) ;  /* 0xfffffffd08e47547 */ /* 0x000fec000b83ffff */
[----:B------:R-:W-:Y:S05]  /*07d0*/  BRA `(.L_x_3) ;  /* 0x00000004003c7947 */ /* 0x000fea0003800000 */
.L_x_4:
[----:B------:R-:W-:Y:S01]  /*07e0*/  IMAD R2, R2, UR16, RZ ;  /* 0x0000001002027c24 */ /* 0x000fe2000f8e02ff */
[----:B------:R-:W-:Y:S01]  /*07f0*/  ULOP3.LUT UR11, UR16, 0x3, URZ, 0xc0, !UPT ;  /* 0x00000003100b7892 */ /* 0x000fe2000f8ec0ff */
[----:B------:R-:W-:Y:S01]  /*0800*/  IMAD.MOV.U32 R8, RZ, RZ, -0xeb60d36 ;  /* 0xf149f2caff087424 */ /* 0x000fe200078e00ff */
[----:B------:R-:W-:Y:S01]  /*0810*/  ULOP3.LUT UR8, UR16, 0x7ffffffc, URZ, 0xc0, !UPT ;  /* 0x7ffffffc10087892 */ /* 0x000fe2000f8ec0ff */
[----:B------:R-:W-:-:S11]  /*0820*/  UMOV UR4, URZ ;  /* 0x000000ff00047c82 */ /* 0x000fd60008000000 */
.L_x_11:
[----:B-1----:R-:W-:Y:S01]  /*0830*/  VIADD R5, R18, UR4 ;  /* 0x0000000412057c36 */ /* 0x002fe20008000000 */
[----:B--2---:R-:W-:Y:S01]  /*0840*/  UIADD3 UR4, UPT, UPT, UR14, UR4, URZ ;  /* 0x000000040e047290 */ /* 0x004fe2000fffe0ff */
[----:B------:R-:W-:Y:S03]  /*0850*/  BSSY.RECONVERGENT B0, `(.L_x_6) ;  /* 0x0000046000007945 */ /* 0x000fe60003800200 */
[----:B------:R-:W-:Y:S01]  /*0860*/  ISETP.GE.AND P0, PT, R5, UR6, PT ;  /* 0x0000000605007c0c */ /* 0x000fe2000bf06270 */
[----:B------:R-:W-:-:S12]  /*0870*/  UISETP.GE.AND UP0, UPT, UR4, UR6, UPT ;  /* 0x000000060400728c */ /* 0x000fd8000bf06270 */
[----:B------:R-:W-:Y:S05]  /*0880*/  @P0 BRA `(.L_x_7) ;  /* 0x0000000400080947 */ /* 0x000fea0003800000 */
[----:B------:R-:W1:Y:S01]  /*0890*/  LDCU UR5, c[0x0][0x3b4] ;  /* 0x00007680ff0577ac */ /* 0x000e620008000800 */
[----:B------:R-:W-:Y:S02]  /*08a0*/  IMAD R12, R2, R5, RZ ;  /* 0x00000005020c7224 */ /* 0x000fe400078e02ff */
[----:B------:R-:W-:-:S03]  /*08b0*/  HFMA2 R13, -RZ, RZ, 0, 0 ;  /* 0x00000000ff0d7431 */ /* 0x000fc600000001ff */
[----:B------:R-:W-:-:S04]  /*08c0*/  IADD3 R10, P0, PT, R9, R12, RZ ;  /* 0x0000000c090a7210 */ /* 0x000fc80007f1e0ff */
[----:B------:R-:W-:Y:S01]  /*08d0*/  LEA.HI.X.SX32 R12, R12, R3, 0x1, P0 ;  /* 0x000000030c0c7211 */ /* 0x000fe200000f0eff */
[----:B-1----:R-:W-:-:S03]  /*08e0*/  UISETP.GE.U32.AND UP1, UPT, UR5, 0x4, UPT ;  /* 0x000000040500788c */ /* 0x002fc6000bf26070 */
[----:B------:R-:W-:-:S06]  /*08f0*/  UMOV UR5, URZ ;  /* 0x000000ff00057c82 */ /* 0x000fcc0008000000 */
[----:B------:R-:W-:Y:S05]  /*0900*/  BRA.U !UP1, `(.L_x_8) ;  /* 0x0000000109747547 */ /* 0x000fea000b800000 */
[----:B------:R-:W1:Y:S01]  /*0910*/  S2UR UR9, SR_CgaCtaId ;  /* 0x00000000000979c3 */ /* 0x000e620000008800 */
[----:B------:R-:W-:Y:S01]  /*0920*/  UMOV UR5, 0x400 ;  /* 0x0000040000057882 */ /* 0x000fe20000000000 */
[----:B------:R-:W-:Y:S01]  /*0930*/  IMAD.MOV.U32 R13, RZ, RZ, RZ ;  /* 0x000000ffff0d7224 */ /* 0x000fe200078e00ff */
[----:B------:R-:W-:Y:S01]  /*0940*/  UIADD3 UR5, UPT, UPT, UR5, 0x10, URZ ;  /* 0x0000001005057890 */ /* 0x000fe2000fffe0ff */
[----:B------:R-:W2:Y:S03]  /*0950*/  LDCU.64 UR16, c[0x0][0x388] ;  /* 0x00007100ff1077ac */ /* 0x000ea60008000a00 */
[----:B-1----:R-:W-:-:S03]  /*0960*/  ULEA UR9, UR9, UR5, 0x18 ;  /* 0x0000000509097291 */ /* 0x002fc6000f8ec0ff */
[----:B--2---:R-:W-:-:S09]  /*0970*/  UMOV UR5, URZ ;  /* 0x000000ff00057c82 */ /* 0x004fd20008000000 */
.L_x_9:
[----:B------:R-:W-:-:S05]  /*0980*/  IADD3 R4, P0, PT, R10, UR5, RZ ;  /* 0x000000050a047c10 */ /* 0x000fca000ff1e0ff */
[----:B------:R-:W-:Y:S01]  /*0990*/  IMAD.X R5, RZ, RZ, R12, P0 ;  /* 0x000000ffff057224 */ /* 0x000fe200000e060c */
[----:B------:R-:W-:-:S04]  /*09a0*/  LEA R14, P0, R4, UR16, 0x1 ;  /* 0x00000010040e7c11 */ /* 0x000fc8000f8008ff */
[----:B------:R-:W-:-:S05]  /*09b0*/  LEA.HI.X R15, R4, UR17, R5, 0x1, P0 ;  /* 0x00000011040f7c11 */ /* 0x000fca00080f0c05 */
[----:B------:R-:W2:Y:S04]  /*09c0*/  LDG.E.U16.CONSTANT R16, desc[UR12][R14.64] ;  /* 0x0000000c0e107981 */ /* 0x000ea8000c1e9500 */
[----:B------:R-:W3:Y:S04]  /*09d0*/  LDG.E.U16.CONSTANT R17, desc[UR12][R14.64+0x2] ;  /* 0x0000020c0e117981 */ /* 0x000ee8000c1e9500 */
[----:B------:R-:W4:Y:S04]  /*09e0*/  LDG.E.U16.CONSTANT R19, desc[UR12][R14.64+0x4] ;  /* 0x0000040c0e137981 */ /* 0x000f28000c1e9500 */
[----:B------:R-:W5:Y:S01]  /*09f0*/  LDG.E.U16.CONSTANT R20, desc[UR12][R14.64+0x6] ;  /* 0x0000060c0e147981 */ /* 0x000f62000c1e9500 */
[----:B------:R-:W-:-:S02]  /*0a00*/  ULEA UR10, UR5, UR9, 0x2 ;  /* 0x00000009050a7291 */ /* 0x000fc4000f8e10ff */
[----:B------:R-:W-:-:S04]  /*0a10*/  UIADD3 UR5, UPT, UPT, UR5, 0x4, URZ ;  /* 0x0000000405057890 */ /* 0x000fc8000fffe0ff */
[----:B------:R-:W-:-:S03]  /*0a20*/  UISETP.NE.AND UP1, UPT, UR5, UR8, UPT ;  /* 0x000000080500728c */ /* 0x000fc6000bf25270 */
[----:B0-----:R-:W0:Y:S01]  /*0a30*/  LDS.128 R4, [UR10] ;  /* 0x0000000aff047984 */ /* 0x001e220008000c00 */
[----:B--2---:R-:W-:Y:S02]  /*0a40*/  HADD2.F32 R16, -RZ, R16.H0_H0 ;  /* 0x20000010ff107230 */ /* 0x004fe40000004100 */
[----:B---3--:R-:W-:-:S03]  /*0a50*/  HADD2.F32 R17, -RZ, R17.H0_H0 ;  /* 0x20000011ff117230 */ /* 0x008fc60000004100 */
[----:B0-----:R-:W-:Y:S01]  /*0a60*/  FFMA R4, R4, R16, R13 ;  /* 0x0000001004047223 */ /* 0x001fe2000000000d */
[----:B----4-:R-:W-:-:S03]  /*0a70*/  HADD2.F32 R19, -RZ, R19.H0_H0 ;  /* 0x20000013ff137230 */ /* 0x010fc60000004100 */
[----:B------:R-:W-:Y:S01]  /*0a80*/  FFMA R5, R5, R17, R4 ;  /* 0x0000001105057223 */ /* 0x000fe20000000004 */
[----:B-----5:R-:W-:-:S03]  /*0a90*/  HADD2.F32 R20, -RZ, R20.H0_H0 ;  /* 0x20000014ff147230 */ /* 0x020fc60000004100 */
[----:B------:R-:W-:-:S04]  /*0aa0*/  FFMA R6, R6, R19, R5 ;  /* 0x0000001306067223 */ /* 0x000fc80000000005 */
[----:B------:R-:W-:Y:S01]  /*0ab0*/  FFMA R13, R7, R20, R6 ;  /* 0x00000014070d7223 */ /* 0x000fe20000000006 */
[----:B------:R-:W-:Y:S06]  /*0ac0*/  BRA.U UP1, `(.L_x_9) ;  /* 0xfffffffd01ac7547 */ /* 0x000fec000b83ffff */
[----:B------:R-:W-:-:S05]  /*0ad0*/  UMOV UR5, UR8 ;  /* 0x0000000800057c82 */ /* 0x000fca0008000000 */
.L_x_8:
[----:B------:R-:W-:-:S09]  /*0ae0*/  UISETP.NE.AND UP1, UPT, UR11, URZ, UPT ;  /* 0x000000ff0b00728c */ /* 0x000fd2000bf25270 */
[----:B------:R-:W-:Y:S05]  /*0af0*/  BRA.U !UP1, `(.L_x_10) ;  /* 0x0000000109607547 */ /* 0x000fea000b800000 */
[----:B------:R-:W1:Y:S01]  /*0b00*/  LDCU.64 UR16, c[0x0][0x388] ;  /* 0x00007100ff1077ac */ /* 0x000e620008000a00 */
[----:B------:R-:W-:-:S05]  /*0b10*/  IADD3 R10, P0, PT, R10, UR5, RZ ;  /* 0x000000050a0a7c10 */ /* 0x000fca000ff1e0ff */
[----:B------:R-:W-:Y:S01]  /*0b20*/  IMAD.X R5, RZ, RZ, R12, P0 ;  /* 0x000000ffff057224 */ /* 0x000fe200000e060c */
[----:B-1----:R-:W-:-:S04]  /*0b30*/  LEA R14, P0, R10, UR16, 0x1 ;  /* 0x000000100a0e7c11 */ /* 0x002fc8000f8008ff */
[----:B------:R-:W-:-:S05]  /*0b40*/  LEA.HI.X R15, R10, UR17, R5, 0x1, P0 ;  /* 0x000000110a0f7c11 */ /* 0x000fca00080f0c05 */
[----:B------:R-:W2:Y:S01]  /*0b50*/  LDG.E.U16.CONSTANT R10, desc[UR12][R14.64] ;  /* 0x0000000c0e0a7981 */ /* 0x000ea2000c1e9500 */
[----:B------:R-:W1:Y:S01]  /*0b60*/  S2UR UR10, SR_CgaCtaId ;  /* 0x00000000000a79c3 */ /* 0x000e620000008800 */
[----:B------:R-:W-:Y:S01]  /*0b70*/  UMOV UR9, 0x400 ;  /* 0x0000040000097882 */ /* 0x000fe20000000000 */
[----:B------:R-:W-:Y:S02]  /*0b80*/  UISETP.NE.AND UP1, UPT, UR11, 0x1, UPT ;  /* 0x000000010b00788c */ /* 0x000fe4000bf25270 */
[----:B------:R-:W-:-:S04]  /*0b90*/  UIADD3 UR9, UPT, UPT, UR9, 0x10, URZ ;  /* 0x0000001009097890 */ /* 0x000fc8000fffe0ff */
[----:B-1----:R-:W-:-:S04]  /*0ba0*/  ULEA UR9, UR10, UR9, 0x18 ;  /* 0x000000090a097291 */ /* 0x002fc8000f8ec0ff */
[----:B------:R-:W-:-:S09]  /*0bb0*/  ULEA UR5, UR5, UR9, 0x2 ;  /* 0x0000000905057291 */ /* 0x000fd2000f8e10ff */
[----:B0-----:R-:W0:Y:S01]  /*0bc0*/  LDS.128 R4, [UR5] ;  /* 0x00000005ff047984 */ /* 0x001e220008000c00 */
[----:B--2---:R-:W-:-:S05]  /*0bd0*/  HADD2.F32 R10, -RZ, R10.H0_H0 ;  /* 0x2000000aff0a7230 */ /* 0x004fca0000004100 */
[----:B0-----:R-:W-:Y:S01]  /*0be0*/  FFMA R13, R4, R10, R13 ;  /* 0x0000000a040d7223 */ /* 0x001fe2000000000d */
[----:B------:R-:W-:Y:S06]  /*0bf0*/  BRA.U !UP1, `(.L_x_10) ;  /* 0x0000000109207547 */ /* 0x000fec000b800000 */
[----:B------:R-:W-:Y:S01]  /*0c00*/  UISETP.NE.AND UP1, UPT, UR11, 0x2, UPT ;  /* 0x000000020b00788c */ /* 0x000fe2000bf25270 */
[----:B------:R-:W2:Y:S05]  /*0c10*/  LDG.E.U16.CONSTANT R4, desc[UR12][R14.64+0x2] ;  /* 0x0000020c0e047981 */ /* 0x000eaa000c1e9500 */
[----:B------:R-:W-:-:S13]  /*0c20*/  PLOP3.LUT P0, PT, PT, PT, UP1, 0x80, 0x8 ;  /* 0x000000000008781c */ /* 0x000fda0003f0f018 */
[----:B------:R-:W3:Y:S01]  /*0c30*/  @P0 LDG.E.U16.CONSTANT R7, desc[UR12][R14.64+0x4] ;  /* 0x0000040c0e070981 */ /* 0x000ee2000c1e9500 */
[----:B--2---:R-:W-:-:S05]  /*0c40*/  HADD2.F32 R4, -RZ, R4.H0_H0 ;  /* 0x20000004ff047230 */ /* 0x004fca0000004100 */
[----:B------:R-:W-:Y:S01]  /*0c50*/  FFMA R13, R4, R5, R13 ;  /* 0x00000005040d7223 */ /* 0x000fe2000000000d */
[----:B---3--:R-:W-:-:S05]  /*0c60*/  @P0 HADD2.F32 R10, -RZ, R7.H0_H0 ;  /* 0x20000007ff0a0230 */ /* 0x008fca0000004100 */
[----:B------:R-:W-:-:S07]  /*0c70*/  @P0 FFMA R13, R10, R6, R13 ;  /* 0x000000060a0d0223 */ /* 0x000fce000000000d */
.L_x_10:
[----:B------:R-:W-:-:S05]  /*0c80*/  FMUL R13, R13, R11 ;  /* 0x0000000b0d0d7220 */ /* 0x000fca0000400000 */
[----:B------:R-:W-:-:S04]  /*0c90*/  FSETP.GT.AND P0, PT, R13, R8, PT ;  /* 0x000000080d00720b */ /* 0x000fc80003f04000 */
[----:B------:R-:W-:-:S09]  /*0ca0*/  FSEL R8, R13, R8, P0 ;  /* 0x000000080d087208 */ /* 0x000fd20000000000 */
.L_x_7:
[----:B------:R-:W-:Y:S05]  /*0cb0*/  BSYNC.RECONVERGENT B0 ;  /* 0x0000000000007941 */ /* 0x000fea0003800200 */
.L_x_6:
[----:B------:R-:W-:Y:S05]  /*0cc0*/  BRA.U !UP0, `(.L_x_11) ;  /* 0xfffffff908d87547 */ /* 0x000fea000b83ffff */
.L_x_3:
[----:B------:R-:W1:Y:S01]  /*0cd0*/  S2R R15, SR_TID.Y ;  /* 0x00000000000f7919 */ /* 0x000e620000002200 */
[----:B------:R-:W2:Y:S01]  /*0ce0*/  S2UR UR5, SR_CgaCtaId ;  /* 0x00000000000579c3 */ /* 0x000ea20000008800 */
[----:B------:R-:W-:Y:S01]  /*0cf0*/  UMOV UR4, 0x400 ;  /* 0x0000040000047882 */ /* 0x000fe20000000000 */
[----:B------:R-:W-:Y:S01]  /*0d00*/  UISETP.GE.AND UP0, UPT, UR6, 0x1, UPT ;  /* 0x000000010600788c */ /* 0x000fe2000bf06270 */
[----:B------:R-:W-:Y:S02]  /*0d10*/  IMAD.MOV.U32 R21, RZ, RZ, RZ ;  /* 0x000000ffff157224 */ /* 0x000fe400078e00ff */
[----:B------:R-:W-:Y:S01]  /*0d20*/  IMAD.MOV.U32 R19, RZ, RZ, RZ ;  /* 0x000000ffff137224 */ /* 0x000fe200078e00ff */
[----:B--2---:R-:W-:Y:S01]  /*0d30*/  ULEA UR4, UR5, UR4, 0x18 ;  /* 0x0000000405047291 */ /* 0x004fe2000f8ec0ff */
[----:B-1----:R-:W-:-:S13]  /*0d40*/  LOP3.LUT P0, R18, R0, RZ, R15, 0xfa, !PT ;  /* 0x000000ff00127212 */ /* 0x002fda000780fa0f */
[----:B------:R1:W-:Y:S01]  /*0d50*/  @!P0 STS [UR4], R8 ;  /* 0x00000008ff008988 */ /* 0x0003e20008000804 */
[----:B------:R-:W-:Y:S06]  /*0d60*/  BAR.SYNC.DEFER_BLOCKING 0x0 ;  /* 0x0000000000007b1d */ /* 0x000fec0000010000 */
[----:B------:R-:W-:Y:S05]  /*0d70*/  BRA.U !UP0, `(.L_x_12) ;  /* 0x0000000908407547 */ /* 0x000fea000b800000 */
[----:B------:R-:W2:Y:S01]  /*0d80*/  LDC.64 R16, c[0x0][0x3b0] ;  /* 0x0000ec00ff107b82 */ /* 0x000ea20000000a00 */
[----:B------:R-:W3:Y:S01]  /*0d90*/  LDS R2, [UR4] ;  /* 0x00000004ff027984 */ /* 0x000ee20008000800 */
[----:B------:R-:W4:Y:S01]  /*0da0*/  LDCU UR9, c[0x0][0x364] ;  /* 0x00006c80ff0977ac */ /* 0x000f220008000800 */
[----:B--2---:R-:W-:Y:S01]  /*0db0*/  ISETP.GT.AND P0, PT, R17, RZ, PT ;  /* 0x000000ff1100720c */ /* 0x004fe20003f04270 */
[----:B------:R-:W-:-:S12]  /*0dc0*/  IMAD R16, R16, R17, RZ ;  /* 0x0000001110107224 */ /* 0x000fd800078e02ff */
[----:B---34-:R-:W-:Y:S05]  /*0dd0*/  @P0 BRA `(.L_x_13) ;  /* 0x0000000000940947 */ /* 0x018fea0003800000 */
[----:B------:R-:W-:Y:S01]  /*0de0*/  FFMA R2, RZ, R11, -R2 ;  /* 0x0000000bff027223 */ /* 0x000fe20000000802 */
[----:B0-----:R-:W-:Y:S02]  /*0df0*/  HFMA2 R7, -RZ, RZ, 3.7421875, 0 ;  /* 0x437c0000ff077431 */ /* 0x001fe400000001ff */
[----:B------:R-:W-:Y:S01]  /*0e00*/  IMAD.MOV.U32 R5, RZ, RZ, 0x3bbb989d ;  /* 0x3bbb989dff057424 */ /* 0x000fe200078e00ff */
[----:B------:R-:W0:Y:S01]  /*0e10*/  LDCU.64 UR10, c[0x0][0x390] ;  /* 0x00007200ff0a77ac */ /* 0x000e220008000a00 */
[----:B------:R-:W-:Y:S01]  /*0e20*/  IMAD.MOV.U32 R19, RZ, RZ, RZ ;  /* 0x000000ffff137224 */ /* 0x000fe200078e00ff */
[----:B------:R-:W-:Y:S01]  /*0e30*/  FMNMX.NAN R2, R2, 10, PT ;  /* 0x4120000002027809 */ /* 0x000fe20003820000 */
[----:B------:R-:W-:Y:S01]  /*0e40*/  IMAD.MOV.U32 R21, RZ, RZ, RZ ;  /* 0x000000ffff157224 */ /* 0x000fe200078e00ff */
[----:B------:R-:W-:Y:S02]  /*0e50*/  UMOV UR4, URZ ;  /* 0x000000ff00047c82 */ /* 0x000fe40008000000 */
[----:B------:R-:W-:-:S05]  /*0e60*/  FMNMX.NAN R2, R2, -20, !PT ;  /* 0xc1a0000002027809 */ /* 0x000fca0007820000 */
[----:B------:R-:W-:-:S04]  /*0e70*/  FFMA.SAT R4, R2, R5, 0.5 ;  /* 0x3f00000002047423 */ /* 0x000fc80000002005 */
[----:B------:R-:W-:Y:S01]  /*0e80*/  FFMA.RM R4, R4, R7, 12582913 ;  /* 0x4b40000104047423 */ /* 0x000fe20000004007 */
[----:B------:R-:W-:-:S03]  /*0e90*/  IADD3 R7, P0, PT, R9, R0, RZ ;  /* 0x0000000009077210 */ /* 0x000fc60007f1e0ff */
[C---:B------:R-:W-:Y:S01]  /*0ea0*/  FADD R5, R4.reuse, -12583039 ;  /* 0xcb40007f04057421 */ /* 0x040fe20000000000 */
[----:B------:R-:W-:Y:S02]  /*0eb0*/  IMAD.SHL.U32 R4, R4, 0x800000, RZ ;  /* 0x0080000004047824 */ /* 0x000fe400078e00ff */
[----:B------:R-:W-:Y:S02]  /*0ec0*/  IMAD.X R11, RZ, RZ, R3, P0 ;  /* 0x000000ffff0b7224 */ /* 0x000fe400000e0603 */
[----:B------:R-:W-:-:S04]  /*0ed0*/  FFMA R5, R2, 1.4426950216293334961, -R5 ;  /* 0x3fb8aa3b02057823 */ /* 0x000fc80000000805 */
[----:B------:R-:W-:-:S06]  /*0ee0*/  FFMA R5, R2, 1.925963033500011079e-08, R5 ;  /* 0x32a5706002057823 */ /* 0x000fcc0000000005 */
[----:B------:R-:W2:Y:S02]  /*0ef0*/  MUFU.EX2 R5, R5 ;  /* 0x0000000500057308 */ /* 0x000ea40000000800 */
[----:B0-2---:R-:W-:-:S07]  /*0f00*/  FMUL R2, R4, R5 ;  /* 0x0000000504027220 */ /* 0x005fce0000400000 */
.L_x_16:
[----:B------:R-:W-:Y:S01]  /*0f10*/  VIADD R5, R15, UR4 ;  /* 0x000000040f057c36 */ /* 0x000fe20008000000 */
[----:B------:R-:W-:Y:S01]  /*0f20*/  UIADD3 UR4, UPT, UPT, UR9, UR4, URZ ;  /* 0x0000000409047290 */ /* 0x000fe2000fffe0ff */
[----:B------:R-:W-:Y:S03]  /*0f30*/  BSSY.RECONVERGENT B0, `(.L_x_14) ;  /* 0x000000d000007945 */ /* 0x000fe60003800200 */
[----:B------:R-:W-:Y:S01]  /*0f40*/  ISETP.GE.AND P0, PT, R5, UR6, PT ;  /* 0x0000000605007c0c */ /* 0x000fe2000bf06270 */
[----:B------:R-:W-:-:S12]  /*0f50*/  UISETP.GE.AND UP0, UPT, UR4, UR6, UPT ;  /* 0x000000060400728c */ /* 0x000fd8000bf06270 */
[----:B------:R-:W-:Y:S05]  /*0f60*/  @P0 BRA `(.L_x_15) ;  /* 0x0000000000240947 */ /* 0x000fea0003800000 */
[----:B------:R-:W-:-:S05]  /*0f70*/  IMAD R4, R16, R5, RZ ;  /* 0x0000000510047224 */ /* 0x000fca00078e02ff */
[----:B------:R-:W-:-:S04]  /*0f80*/  IADD3 R5, P0, PT, R4, R7, RZ ;  /* 0x0000000704057210 */ /* 0x000fc80007f1e0ff */
[----:B------:R-:W-:Y:S02]  /*0f90*/  LEA.HI.X.SX32 R6, R4, R11, 0x1, P0 ;  /* 0x0000000b04067211 */ /* 0x000fe400000f0eff */
[----:B------:R-:W-:-:S04]  /*0fa0*/  LEA R4, P0, R5, UR10, 0x1 ;  /* 0x0000000a05047c11 */ /* 0x000fc8000f8008ff */
[----:B------:R-:W-:-:S05]  /*0fb0*/  LEA.HI.X R5, R5, UR11, R6, 0x1, P0 ;  /* 0x0000000b05057c11 */ /* 0x000fca00080f0c06 */
[----:B------:R-:W2:Y:S01]  /*0fc0*/  LDG.E.U16.CONSTANT R4, desc[UR12][R4.64] ;  /* 0x0000000c04047981 */ /* 0x000ea2000c1e9500 */
[----:B------:R-:W-:Y:S01]  /*0fd0*/  FADD R21, R21, R2 ;  /* 0x0000000215157221 */ /* 0x000fe20000000000 */
[----:B--2---:R-:W-:-:S05]  /*0fe0*/  HADD2.F32 R6, -RZ, R4.H0_H0 ;  /* 0x20000004ff067230 */ /* 0x004fca0000004100 */
[----:B------:R-:W-:-:S07]  /*0ff0*/  FFMA R19, R2, R6, R19 ;  /* 0x0000000602137223 */ /* 0x000fce0000000013 */
.L_x_15:
[----:B------:R-:W-:Y:S05]  /*1000*/  BSYNC.RECONVERGENT B0 ;  /* 0x0000000000007941 */ /* 0x000fea0003800200 */
.L_x_14:
[----:B------:R-:W-:Y:S05]  /*1010*/  BRA.U !UP0, `(.L_x_16) ;  /* 0xfffffffd08bc7547 */ /* 0x000fea000b83ffff */
[----:B------:R-:W-:Y:S05]  /*1020*/  BRA `(.L_x_12) ;  /* 0x0000000400947947 */ /* 0x000fea0003800000 */
.L_x_13:
[C---:B------:R-:W-:Y:S01]  /*1030*/  LOP3.LUT R14, R17.reuse, 0x7ffffffc, RZ, 0xc0, !PT ;  /* 0x7ffffffc110e7812 */ /* 0x040fe200078ec0ff */
[----:B------:R-:W-:Y:S01]  /*1040*/  HFMA2 R21, -RZ, RZ, 0, 0 ;  /* 0x00000000ff157431 */ /* 0x000fe200000001ff */
[----:B------:R-:W-:Y:S01]  /*1050*/  LOP3.LUT R10, R17, 0x3, RZ, 0xc0, !PT ;  /* 0x00000003110a7812 */ /* 0x000fe200078ec0ff */
[----:B------:R-:W-:Y:S01]  /*1060*/  IMAD.MOV.U32 R19, RZ, RZ, RZ ;  /* 0x000000ffff137224 */ /* 0x000fe200078e00ff */
[----:B------:R-:W-:Y:S01]  /*1070*/  UMOV UR4, URZ ;  /* 0x000000ff00047c82 */ /* 0x000fe20008000000 */
[----:B-1----:R-:W-:-:S07]  /*1080*/  IMAD.MOV R8, RZ, RZ, -R14 ;  /* 0x000000ffff087224 */ /* 0x002fce00078e0a0e */
.L_x_22:
[----:B------:R-:W-:Y:S01]  /*1090*/  VIADD R5, R15, UR4 ;  /* 0x000000040f057c36 */ /* 0x000fe20008000000 */
[----:B------:R-:W-:Y:S01]  /*10a0*/  UIADD3 UR4, UPT, UPT, UR9, UR4, URZ ;  /* 0x0000000409047290 */ /* 0x000fe2000fffe0ff */
[----:B------:R-:W-:Y:S03]  /*10b0*/  BSSY.RECONVERGENT B0, `(.L_x_17) ;  /* 0x000005b000007945 */ /* 0x000fe60003800200 */
[----:B------:R-:W-:Y:S01]  /*10c0*/  ISETP.GE.AND P0, PT, R5, UR6, PT ;  /* 0x0000000605007c0c */ /* 0x000fe2000bf06270 */
[----:B------:R-:W-:-:S12]  /*10d0*/  UISETP.GE.AND UP0, UPT, UR4, UR6, UPT ;  /* 0x000000060400728c */ /* 0x000fd8000bf06270 */
[----:B------:R-:W-:Y:S05]  /*10e0*/  @P0 BRA `(.L_x_18) ;  /* 0x00000004005c0947 */ /* 0x000fea0003800000 */
[----:B------:R-:W1:Y:S01]  /*10f0*/  LDCU UR5, c[0x0][0x3b4] ;  /* 0x00007680ff0577ac */ /* 0x000e620008000800 */
[----:B------:R-:W-:Y:S02]  /*1100*/  IMAD R20, R16, R5, RZ ;  /* 0x0000000510147224 */ /* 0x000fe400078e02ff */
[----:B------:R-:W-:Y:S02]  /*1110*/  IMAD.MOV.U32 R17, RZ, RZ, RZ ;  /* 0x000000ffff117224 */ /* 0x000fe400078e00ff */
[----:B0-----:R-:W-:Y:S01]  /*1120*/  IMAD.MOV.U32 R6, RZ, RZ, RZ ;  /* 0x000000ffff067224 */ /* 0x001fe200078e00ff */
[----:B------:R-:W-:-:S04]  /*1130*/  IADD3 R23, P0, PT, R9, R20, RZ ;  /* 0x0000001409177210 */ /* 0x000fc80007f1e0ff */
[----:B------:R-:W-:Y:S01]  /*1140*/  LEA.HI.X.SX32 R20, R20, R3, 0x1, P0 ;  /* 0x0000000314147211 */ /* 0x000fe200000f0eff */
[----:B-1----:R-:W-:-:S09]  /*1150*/  UISETP.GE.U32.AND UP1, UPT, UR5, 0x4, UPT ;  /* 0x000000040500788c */ /* 0x002fd2000bf26070 */
[----:B------:R-:W-:Y:S05]  /*1160*/  BRA.U !UP1, `(.L_x_19) ;  /* 0x0000000109807547 */ /* 0x000fea000b800000 */
[----:B------:R-:W0:Y:S01]  /*1170*/  LDCU.64 UR10, c[0x0][0x388] ;  /* 0x00007100ff0a77ac */ /* 0x000e220008000a00 */
[----:B------:R-:W1:Y:S01]  /*1180*/  S2UR UR8, SR_CgaCtaId ;  /* 0x00000000000879c3 */ /* 0x000e620000008800 */
[----:B------:R-:W-:Y:S01]  /*1190*/  IMAD.MOV.U32 R17, RZ, RZ, RZ ;  /* 0x000000ffff117224 */ /* 0x000fe200078e00ff */
[----:B------:R-:W-:Y:S01]  /*11a0*/  UMOV UR5, 0x400 ;  /* 0x0000040000057882 */ /* 0x000fe20000000000 */
[----:B------:R-:W-:Y:S01]  /*11b0*/  IMAD.MOV.U32 R22, RZ, RZ, R8 ;  /* 0x000000ffff167224 */ /* 0x000fe200078e0008 */
[----:B------:R-:W-:Y:S01]  /*11c0*/  UIADD3 UR5, UPT, UPT, UR5, 0x10, URZ ;  /* 0x0000001005057890 */ /* 0x000fe2000fffe0ff */
[----:B0-----:R-:W-:-:S04]  /*11d0*/  LEA R4, P0, R23, UR10, 0x1 ;  /* 0x0000000a17047c11 */ /* 0x001fc8000f8008ff */
[----:B------:R-:W-:Y:S02]  /*11e0*/  IADD3 R4, P1, PT, R4, 0x4, RZ ;  /* 0x0000000404047810 */ /* 0x000fe40007f3e0ff */
[----:B------:R-:W-:Y:S01]  /*11f0*/  LEA.HI.X R13, R23, UR11, R20, 0x1, P0 ;  /* 0x0000000b170d7c11 */ /* 0x000fe200080f0c14 */
[----:B-1----:R-:W-:-:S03]  /*1200*/  ULEA UR5, UR8, UR5, 0x18 ;  /* 0x0000000508057291 */ /* 0x002fc6000f8ec0ff */
[----:B------:R-:W-:-:S09]  /*1210*/  IADD3.X R13, PT, PT, RZ, R13, RZ, P1, !PT ;  /* 0x0000000dff0d7210 */ /* 0x000fd20000ffe4ff */
.L_x_20:
[----:B------:R-:W-:Y:S02]  /*1220*/  IMAD.MOV.U32 R12, RZ, RZ, R4 ;  /* 0x000000ffff0c7224 */ /* 0x000fe400078e0004 */
[----:B------:R-:W0:Y:S04]  /*1230*/  LDS.128 R4, [UR5] ;  /* 0x00000005ff047984 */ /* 0x000e280008000c00 */
[----:B------:R-:W2:Y:S04]  /*1240*/  LDG.E.U16.CONSTANT R26, desc[UR12][R12.64+-0x4] ;  /* 0xfffffc0c0c1a7981 */ /* 0x000ea8000c1e9500 */
[----:B------:R-:W3:Y:S04]  /*1250*/  LDG.E.U16.CONSTANT R27, desc[UR12][R12.64+-0x2] ;  /* 0xfffffe0c0c1b7981 */ /* 0x000ee8000c1e9500 */
[----:B------:R-:W4:Y:S04]  /*1260*/  LDG.E.U16.CONSTANT R25, desc[UR12][R12.64] ;  /* 0x0000000c0c197981 */ /* 0x000f28000c1e9500 */
[----:B------:R-:W5:Y:S01]  /*1270*/  LDG.E.U16.CONSTANT R24, desc[UR12][R12.64+0x2] ;  /* 0x0000020c0c187981 */ /* 0x000f62000c1e9500 */
[----:B------:R-:W-:Y:S01]  /*1280*/  VIADD R22, R22, 0x4 ;  /* 0x0000000416167836 */ /* 0x000fe20000000000 */
[----:B------:R-:W-:-:S04]  /*1290*/  UIADD3 UR5, UPT, UPT, UR5, 0x10, URZ ;  /* 0x0000001005057890 */ /* 0x000fc8000fffe0ff */
[----:B------:R-:W-:Y:S01]  /*12a0*/  ISETP.NE.AND P0, PT, R22, RZ, PT ;  /* 0x000000ff1600720c */ /* 0x000fe20003f05270 */
[----:B--2---:R-:W-:Y:S02]  /*12b0*/  HADD2.F32 R26, -RZ, R26.H0_H0 ;  /* 0x2000001aff1a7230 */ /* 0x004fe40000004100 */
[----:B---3--:R-:W-:-:S03]  /*12c0*/  HADD2.F32 R27, -RZ, R27.H0_H0 ;  /* 0x2000001bff1b7230 */ /* 0x008fc60000004100 */
[----:B0-----:R-:W-:Y:S01]  /*12d0*/  FFMA R4, R4, R26, R17 ;  /* 0x0000001a04047223 */ /* 0x001fe20000000011 */
[----:B----4-:R-:W-:-:S03]  /*12e0*/  HADD2.F32 R25, -RZ, R25.H0_H0 ;  /* 0x20000019ff197230 */ /* 0x010fc60000004100 */
[----:B------:R-:W-:Y:S01]  /*12f0*/  FFMA R5, R5, R27, R4 ;  /* 0x0000001b05057223 */ /* 0x000fe20000000004 */
[----:B------:R-:W-:Y:S01]  /*1300*/  IADD3 R4, P1, PT, R12, 0x8, RZ ;  /* 0x000000080c047810 */ /* 0x000fe20007f3e0ff */
[----:B-----5:R-:W-:Y:S02]  /*1310*/  HADD2.F32 R24, -RZ, R24.H0_H0 ;  /* 0x20000018ff187230 */ /* 0x020fe40000004100 */
[----:B------:R-:W-:Y:S02]  /*1320*/  FFMA R6, R6, R25, R5 ;  /* 0x0000001906067223 */ /* 0x000fe40000000005 */
[----:B------:R-:W-:Y:S02]  /*1330*/  IMAD.X R13, RZ, RZ, R13, P1 ;  /* 0x000000ffff0d7224 */ /* 0x000fe400008e060d */
[----:B------:R-:W-:Y:S01]  /*1340*/  FFMA R17, R7, R24, R6 ;  /* 0x0000001807117223 */ /* 0x000fe20000000006 */
[----:B------:R-:W-:Y:S06]  /*1350*/  @P0 BRA `(.L_x_20) ;  /* 0xfffffffc00b00947 */ /* 0x000fec000383ffff */
[----:B------:R-:W-:-:S07]  /*1360*/  IMAD.MOV.U32 R6, RZ, RZ, R14 ;  /* 0x000000ffff067224 */ /* 0x000fce00078e000e */
.L_x_19:
[----:B------:R-:W0:Y:S01]  /*1370*/  LDCU.64 UR10, c[0x0][0x390] ;  /* 0x00007200ff0a77ac */ /* 0x000e220008000a00 */
[----:B------:R-:W-:-:S05]  /*1380*/  IADD3 R5, P0, PT, R0, R23, RZ ;  /* 0x0000001700057210 */ /* 0x000fca0007f1e0ff */
[----:B------:R-:W-:Y:S01]  /*1390*/  IMAD.X R12, RZ, RZ, R20, P0 ;  /* 0x000000ffff0c7224 */ /* 0x000fe200000e0614 */
[----:B0-----:R-:W-:-:S04]  /*13a0*/  LEA R4, P0, R5, UR10, 0x1 ;  /* 0x0000000a05047c11 */ /* 0x001fc8000f8008ff */
[----:B------:R-:W-:-:S05]  /*13b0*/  LEA.HI.X R5, R5, UR11, R12, 0x1, P0 ;  /* 0x0000000b05057c11 */ /* 0x000fca00080f0c0c */
[----:B------:R0:W5:Y:S01]  /*13c0*/  LDG.E.U16.CONSTANT R22, desc[UR12][R4.64] ;  /* 0x0000000c04167981 */ /* 0x000162000c1e9500 */
[----:B------:R-:W-:-:S13]  /*13d0*/  ISETP.NE.AND P0, PT, R10, RZ, PT ;  /* 0x000000ff0a00720c */ /* 0x000fda0003f05270 */
[----:B0-----:R-:W-:Y:S05]  /*13e0*/  @!P0 BRA `(.L_x_21) ;  /* 0x00000000005c8947 */ /* 0x001fea0003800000 */
[----:B------:R-:W0:Y:S01]  /*13f0*/  LDCU.64 UR10, c[0x0][0x388] ;  /* 0x00007100ff0a77ac */ /* 0x000e220008000a00 */
[----:B------:R-:W-:-:S05]  /*1400*/  IADD3 R23, P0, PT, R6, R23, RZ ;  /* 0x0000001706177210 */ /* 0x000fca0007f1e0ff */
[----:B------:R-:W-:Y:S01]  /*1410*/  IMAD.X R20, RZ, RZ, R20, P0 ;  /* 0x000000ffff147224 */ /* 0x000fe200000e0614 */
[----:B0-----:R-:W-:-:S04]  /*1420*/  LEA R12, P0, R23, UR10, 0x1 ;  /* 0x0000000a170c7c11 */ /* 0x001fc8000f8008ff */
[----:B------:R-:W-:-:S05]  /*1430*/  LEA.HI.X R13, R23, UR11, R20, 0x1, P0 ;  /* 0x0000000b170d7c11 */ /* 0x000fca00080f0c14 */
[----:B------:R-:W2:Y:S01]  /*1440*/  LDG.E.U16.CONSTANT R20, desc[UR12][R12.64] ;  /* 0x0000000c0c147981 */ /* 0x000ea2000c1e9500 */
[----:B------:R-:W-:Y:S02]  /*1450*/  MOV R4, 0x400 ;  /* 0x0000040000047802 */ /* 0x000fe40000000f00 */
[----:B------:R-:W-:Y:S01]  /*1460*/  ISETP.NE.AND P0, PT, R10, 0x1, PT ;  /* 0x000000010a00780c */ /* 0x000fe20003f05270 */
[----:B------:R-:W0:Y:S01]  /*1470*/  S2R R5, SR_CgaCtaId ;  /* 0x0000000000057919 */ /* 0x000e220000008800 */
[----:B------:R-:W-:-:S04]  /*1480*/  IADD3 R4, PT, PT, R4, 0x10, RZ ;  /* 0x0000001004047810 */ /* 0x000fc80007ffe0ff */
[----:B0-----:R-:W-:-:S05]  /*1490*/  LEA R5, R5, R4, 0x18 ;  /* 0x0000000405057211 */ /* 0x001fca00078ec0ff */
[----:B------:R-:W-:-:S06]  /*14a0*/  IMAD R4, R6, 0x4, R5 ;  /* 0x0000000406047824 */ /* 0x000fcc00078e0205 */
[----:B------:R-:W0:Y:S01]  /*14b0*/  LDS.128 R4, [R4] ;  /* 0x0000000004047984 */ /* 0x000e220000000c00 */
[----:B--2---:R-:W-:-:S05]  /*14c0*/  HADD2.F32 R20, -RZ, R20.H0_H0 ;  /* 0x20000014ff147230 */ /* 0x004fca0000004100 */
[----:B0-----:R-:W-:Y:S01]  /*14d0*/  FFMA R17, R4, R20, R17 ;  /* 0x0000001404117223 */ /* 0x001fe20000000011 */
[----:B------:R-:W-:Y:S06]  /*14e0*/  @!P0 BRA `(.L_x_21) ;  /* 0x00000000001c8947 */ /* 0x000fec0003800000 */
[----:B------:R-:W-:Y:S01]  /*14f0*/  ISETP.NE.AND P0, PT, R10, 0x2, PT ;  /* 0x000000020a00780c */ /* 0x000fe20003f05270 */
[----:B------:R-:W2:-:S12]  /*1500*/  LDG.E.U16.CONSTANT R4, desc[UR12][R12.64+0x2] ;  /* 0x0000020c0c047981 */ /* 0x000e98000c1e9500 */
[----:B------:R-:W3:Y:S01]  /*1510*/  @P0 LDG.E.U16.CONSTANT R7, desc[UR12][R12.64+0x4] ;  /* 0x0000040c0c070981 */ /* 0x000ee2000c1e9500 */
[----:B--2---:R-:W-:-:S05]  /*1520*/  HADD2.F32 R4, -RZ, R4.H0_H0 ;  /* 0x20000004ff047230 */ /* 0x004fca0000004100 */
[----:B------:R-:W-:Y:S01]  /*1530*/  FFMA R17, R4, R5, R17 ;  /* 0x0000000504117223 */ /* 0x000fe20000000011 */
[----:B---3--:R-:W-:-:S05]  /*1540*/  @P0 HADD2.F32 R20, -RZ, R7.H0_H0 ;  /* 0x20000007ff140230 */ /* 0x008fca0000004100 */
[----:B------:R-:W-:-:S07]  /*1550*/  @P0 FFMA R17, R20, R6, R17 ;  /* 0x0000000614110223 */ /* 0x000fce0000000011 */
.L_x_21:
[----:B------:R-:W-:Y:S01]  /*1560*/  FFMA R17, R17, R11, -R2 ;  /* 0x0000000b11117223 */ /* 0x000fe20000000802 */
[----:B------:R-:W-:Y:S02]  /*1570*/  IMAD.MOV.U32 R4, RZ, RZ, 0x3bbb989d ;  /* 0x3bbb989dff047424 */ /* 0x000fe400078e00ff */
[----:B------:R-:W-:Y:S02]  /*1580*/  IMAD.MOV.U32 R5, RZ, RZ, 0x437c0000 ;  /* 0x437c0000ff057424 */ /* 0x000fe400078e00ff */
[----:B------:R-:W-:Y:S01]  /*1590*/  FMNMX.NAN R17, R17, 10, PT ;  /* 0x4120000011117809 */ /* 0x000fe20003820000 */
[----:B-----5:R-:W-:-:S03]  /*15a0*/  HADD2.F32 R22, -RZ, R22.H0_H0 ;  /* 0x20000016ff167230 */ /* 0x020fc60000004100 */
[----:B------:R-:W-:-:S05]  /*15b0*/  FMNMX.NAN R17, R17, -20, !PT ;  /* 0xc1a0000011117809 */ /* 0x000fca0007820000 */
[----:B------:R-:W-:-:S04]  /*15c0*/  FFMA.SAT R4, R17, R4, 0.5 ;  /* 0x3f00000011047423 */ /* 0x000fc80000002004 */
[----:B------:R-:W-:-:S04]  /*15d0*/  FFMA.RM R4, R4, R5, 12582913 ;  /* 0x4b40000104047423 */ /* 0x000fc80000004005 */
[C---:B------:R-:W-:Y:S01]  /*15e0*/  FADD R6, R4.reuse, -12583039 ;  /* 0xcb40007f04067421 */ /* 0x040fe20000000000 */
[----:B------:R-:W-:-:S03]  /*15f0*/  IMAD.SHL.U32 R4, R4, 0x800000, RZ ;  /* 0x0080000004047824 */ /* 0x000fc600078e00ff */
[----:B------:R-:W-:-:S04]  /*1600*/  FFMA R6, R17, 1.4426950216293334961, -R6 ;  /* 0x3fb8aa3b11067823 */ /* 0x000fc80000000806 */
[----:B------:R-:W-:-:S04]  /*1610*/  FFMA R6, R17, 1.925963033500011079e-08, R6 ;  /* 0x32a5706011067823 */ /* 0x000fc80000000006 */
[----:B------:R-:W0:Y:S02]  /*1620*/  MUFU.EX2 R5, R6 ;  /* 0x0000000600057308 */ /* 0x000e240000000800 */
[----:B0-----:R-:W-:-:S04]  /*1630*/  FMUL R4, R4, R5 ;  /* 0x0000000504047220 */ /* 0x001fc80000400000 */
[----:B------:R-:W-:Y:S01]  /*1640*/  FADD R21, R21, R4 ;  /* 0x0000000415157221 */ /* 0x000fe20000000000 */
[----:B------:R-:W-:-:S07]  /*1650*/  FFMA R19, R4, R22, R19 ;  /* 0x0000001604137223 */ /* 0x000fce0000000013 */
.L_x_18:
[----:B------:R-:W-:Y:S05]  /*1660*/  BSYNC.RECONVERGENT B0 ;  /* 0x0000000000007941 */ /* 0x000fea0003800200 */
.L_x_17:
[----:B------:R-:W-:Y:S05]  /*1670*/  BRA.U !UP0, `(.L_x_22) ;  /* 0xfffffff908847547 */ /* 0x000fea000b83ffff */
.L_x_12:
[----:B------:R-:W-:Y:S01]  /*1680*/  ISETP.NE.AND P0, PT, R18, RZ, PT ;  /* 0x000000ff1200720c */ /* 0x000fe20003f05270 */
[----:B------:R-:W-:-:S12]  /*1690*/  BSSY.RECONVERGENT B0, `(.L_x_23) ;  /* 0x0000012000007945 */ /* 0x000fd80003800200 */
[----:B------:R-:W-:Y:S05]  /*16a0*/  @P0 BRA `(.L_x_24) ;  /* 0x0000000000400947 */ /* 0x000fea0003800000 */
[----:B0-----:R-:W0:Y:S01]  /*16b0*/  S2R R7, SR_CgaCtaId ;  /* 0x0000000000077919 */ /* 0x001e220000008800 */
[----:B------:R-:W-:Y:S01]  /*16c0*/  MOV R6, 0x400 ;  /* 0x0000040000067802 */ /* 0x000fe20000000f00 */
[----:B------:R-:W-:Y:S04]  /*16d0*/  BSSY.RECONVERGENT B1, `(.L_x_25) ;  /* 0x0000007000017945 */ /* 0x000fe80003800200 */
[----:B------:R-:W-:-:S05]  /*16e0*/  VIADD R2, R6, 0x4 ;  /* 0x0000000406027836 */ /* 0x000fca0000000000 */
[----:B0-----:R-:W-:-:S07]  /*16f0*/  LEA R2, R7, R2, 0x18 ;  /* 0x0000000207027211 */ /* 0x001fce00078ec0ff */
.L_x_26:
[----:B------:R-:W0:Y:S02]  /*1700*/  LDS R4, [R2] ;  /* 0x0000000002047984 */ /* 0x000e240000000800 */
[----:B0-----:R-:W-:-:S05]  /*1710*/  FADD R5, R21, R4 ;  /* 0x0000000415057221 */ /* 0x001fca0000000000 */
[----:B------:R-:W0:Y:S02]  /*1720*/  ATOMS.CAST.SPIN P1, [R2], R4, R5 ;  /* 0x000000040200758d */ /* 0x000e240001820005 */
[----:B0-----:R-:W-:Y:S05]  /*1730*/  @!P1 BRA `(.L_x_26) ;  /* 0xfffffffc00f09947 */ /* 0x001fea000383ffff */
[----:B------:R-:W-:Y:S05]  /*1740*/  BSYNC.RECONVERGENT B1 ;  /* 0x0000000000017941 */ /* 0x000fea0003800200 */
.L_x_25:
[----:B------:R-:W-:-:S05]  /*1750*/  VIADD R2, R6, 0x8 ;  /* 0x0000000806027836 */ /* 0x000fca0000000000 */
[----:B------:R-:W-:-:S07]  /*1760*/  LEA R2, R7, R2, 0x18 ;  /* 0x0000000207027211 */ /* 0x000fce00078ec0ff */
.L_x_27:
[----:B------:R-:W0:Y:S02]  /*1770*/  LDS R4, [R2] ;  /* 0x0000000002047984 */ /* 0x000e240000000800 */
[----:B0-----:R-:W-:-:S05]  /*1780*/  FADD R5, R19, R4 ;  /* 0x0000000413057221 */ /* 0x001fca0000000000 */
[----:B------:R-:W0:Y:S02]  /*1790*/  ATOMS.CAST.SPIN P1, [R2], R4, R5 ;  /* 0x000000040200758d */ /* 0x000e240001820005 */
[----:B0-----:R-:W-:Y:S05]  /*17a0*/  @!P1 BRA `(.L_x_27) ;  /* 0xfffffffc00f09947 */ /* 0x001fea000383ffff */
.L_x_24:
[----:B------:R-:W-:Y:S05]  /*17b0*/  BSYNC.RECONVERGENT B0 ;  /* 0x0000000000007941 */ /* 0x000fea0003800200 */
.L_x_23:
[----:B------:R-:W-:Y:S06]  /*17c0*/  BAR.SYNC.DEFER_BLOCKING 0x0 ;  /* 0x0000000000007b1d */ /* 0x000fec0000010000 */
[----:B------:R-:W-:Y:S05]  /*17d0*/  @P0 EXIT ;  /* 0x000000000000094d */ /* 0x000fea0003800000 */
[----:B------:R-:W2:Y:S01]  /*17e0*/  S2UR UR5, SR_CgaCtaId ;  /* 0x00000000000579c3 */ /* 0x000ea20000008800 */
[----:B------:R-:W-:Y:S02]  /*17f0*/  UMOV UR4, 0x400 ;  /* 0x0000040000047882 */ /* 0x000fe40000000000 */
[----:B--2---:R-:W-:-:S09]  /*1800*/  ULEA UR4, UR5, UR4, 0x18 ;  /* 0x0000000405047291 */ /* 0x004fd2000f8ec0ff */
[----:B------:R-:W2:Y:S04]  /*1810*/  LDS R5, [UR4+0x4] ;  /* 0x00000404ff057984 */ /* 0x000ea80008000800 */
[----:B------:R-:W3:Y:S01]  /*1820*/  LDS R2, [UR4+0x8] ;  /* 0x00000804ff027984 */ /* 0x000ee20008000800 */
[----:B--2---:R-:W-:-:S13]  /*1830*/  FSETP.GT.AND P0, PT, R5, 9.9999999600419720025e-13, PT ;  /* 0x2b8cbccc0500780b */ /* 0x004fda0003f04000 */
[----:B---3--:R-:W-:Y:S05]  /*1840*/  @!P0 BRA `(.L_x_28) ;  /* 0x0000000000388947 */ /* 0x008fea0003800000 */
[----:B------:R-:W2:Y:S08]  /*1850*/  MUFU.RCP R4, R5 ;  /* 0x0000000500047308 */ /* 0x000eb00000001000 */
[----:B------:R-:W3:Y:S01]  /*1860*/  FCHK P0, R2, R5 ;  /* 0x0000000502007302 */ /* 0x000ee20000000000 */
[----:B--2---:R-:W-:-:S04]  /*1870*/  FFMA R3, -R5, R4, 1 ;  /* 0x3f80000005037423 */ /* 0x004fc80000000104 */
[----:B------:R-:W-:-:S04]  /*1880*/  FFMA R3, R4, R3, R4 ;  /* 0x0000000304037223 */ /* 0x000fc80000000004 */
[----:B------:R-:W-:-:S04]  /*1890*/  FFMA R4, R2, R3, RZ ;  /* 0x0000000302047223 */ /* 0x000fc800000000ff */
[----:B0-----:R-:W-:-:S04]  /*18a0*/  FFMA R6, -R5, R4, R2 ;  /* 0x0000000405067223 */ /* 0x001fc80000000102 */
[----:B------:R-:W-:Y:S01]  /*18b0*/  FFMA R3, R3, R6, R4 ;  /* 0x0000000603037223 */ /* 0x000fe20000000004 */
[----:B---3--:R-:W-:Y:S06]  /*18c0*/  @!P0 BRA `(.L_x_29) ;  /* 0x0000000000108947 */ /* 0x008fec0003800000 */
[----:B------:R-:W-:Y:S02]  /*18d0*/  MOV R3, R5 ;  /* 0x0000000500037202 */ /* 0x000fe40000000f00 */
[----:B------:R-:W-:-:S07]  /*18e0*/  MOV R4, 0x1900 ;  /* 0x0000190000047802 */ /* 0x000fce0000000f00 */
[----:B-1----:R-:W-:Y:S05]  /*18f0*/  CALL.REL.NOINC `($__internal_0_$__cuda_sm3x_div_rn_noftz_f32_slowpath) ;  /* 0x0000001000f47944 */ /* 0x002fea0003c00000 */
[----:B------:R-:W-:-:S07]  /*1900*/  IMAD.MOV.U32 R3, RZ, RZ, R2 ;  /* 0x000000ffff037224 */ /* 0x000fce00078e0002 */
.L_x_29:
[----:B------:R-:W-:Y:S01]  /*1910*/  IMAD.MOV.U32 R2, RZ, RZ, R3 ;  /* 0x000000ffff027224 */ /* 0x000fe200078e0003 */
[----:B------:R-:W-:Y:S06]  /*1920*/  BRA `(.L_x_30) ;  /* 0x0000001000bc7947 */ /* 0x000fec0003800000 */
.L_x_28:
[----:B------:R-:W-:-:S09]  /*1930*/  UISETP.GE.AND UP0, UPT, UR6, 0x1, UPT ;  /* 0x000000010600788c */ /* 0x000fd2000bf06270 */
[----:B------:R-:W-:Y:S05]  /*1940*/  BRA.U !UP0, `(.L_x_30) ;  /* 0x0000001108b47547 */ /* 0x000fea000b800000 */
[----:B------:R-:W0:Y:S01]  /*1950*/  LDC.64 R18, c[0x0][0x3b0] ;  /* 0x0000ec00ff127b82 */ /* 0x000e220000000a00 */
[----:B------:R-:W-:Y:S01]  /*1960*/  UISETP.GE.U32.AND UP1, UPT, UR6, 0x10, UPT ;  /* 0x000000100600788c */ /* 0x000fe2000bf26070 */
[----:B------:R-:W-:Y:S01]  /*1970*/  IADD3 R2, P0, PT, R9, R0, RZ ;  /* 0x0000000009027210 */ /* 0x000fe20007f1e0ff */
[----:B------:R-:W-:Y:S01]  /*1980*/  ULOP3.LUT UR10, UR6, 0xf, URZ, 0xc0, !UPT ;  /* 0x0000000f060a7892 */ /* 0x000fe2000f8ec0ff */
[----:B------:R-:W-:Y:S01]  /*1990*/  IMAD.MOV.U32 R24, RZ, RZ, RZ ;  /* 0x000000ffff187224 */ /* 0x000fe200078e00ff */
[----:B------:R-:W-:Y:S02]  /*19a0*/  UMOV UR4, URZ ;  /* 0x000000ff00047c82 */ /* 0x000fe40008000000 */
[----:B------:R-:W-:Y:S01]  /*19b0*/  IMAD.X R4, RZ, RZ, R3, P0 ;  /* 0x000000ffff047224 */ /* 0x000fe200000e0603 */
[----:B------:R-:W-:Y:S01]  /*19c0*/  UISETP.NE.AND UP0, UPT, UR10, URZ, UPT ;  /* 0x000000ff0a00728c */ /* 0x000fe2000bf05270 */
[----:B0-----:R-:W-:Y:S01]  /*19d0*/  IMAD R6, R18, R19, RZ ;  /* 0x0000001312067224 */ /* 0x001fe200078e02ff */
[----:B------:R-:W-:Y:S09]  /*19e0*/  BRA.U !UP1, `(.L_x_31) ;  /* 0x00000009095c7547 */ /* 0x000ff2000b800000 */
[----:B------:R-:W-:Y:S01]  /*19f0*/  ULOP3.LUT UR4, UR6, 0x7ffffff0, URZ, 0xc0, !UPT ;  /* 0x7ffffff006047892 */ /* 0x000fe2000f8ec0ff */
[C---:B------:R-:W-:Y:S01]  /*1a00*/  IMAD.SHL.U32 R14, R6.reuse, 0x2, RZ ;  /* 0x00000002060e7824 */ /* 0x040fe200078e00ff */
[C---:B------:R-:W-:Y:S01]  /*1a10*/  SHF.L.U32 R15, R6.reuse, 0x3, RZ ;  /* 0x00000003060f7819 */ /* 0x040fe200000006ff */
[C---:B------:R-:W-:Y:S01]  /*1a20*/  IMAD R5, R6.reuse, 0x3, RZ ;  /* 0x0000000306057824 */ /* 0x040fe200078e02ff */
[----:B------:R-:W0:Y:S01]  /*1a30*/  LDCU.64 UR8, c[0x0][0x390] ;  /* 0x00007200ff0877ac */ /* 0x000e220008000a00 */
[C---:B------:R-:W-:Y:S02]  /*1a40*/  IMAD.SHL.U32 R7, R6.reuse, 0x4, RZ ;  /* 0x0000000406077824 */ /* 0x040fe400078e00ff */
[C---:B------:R-:W-:Y:S01]  /*1a50*/  IMAD R9, R6.reuse, 0x5, RZ ;  /* 0x0000000506097824 */ /* 0x040fe200078e02ff */
[----:B------:R-:W-:Y:S01]  /*1a60*/  UIADD3 UR5, UPT, UPT, -UR4, URZ, URZ ;  /* 0x000000ff04057290 */ /* 0x000fe2000fffe1ff */
[C---:B------:R-:W-:Y:S02]  /*1a70*/  IMAD R11, R6.reuse, 0x6, RZ ;  /* 0x00000006060b7824 */ /* 0x040fe400078e02ff */
[----:B------:R-:W-:-:S02]  /*1a80*/  IMAD R13, R6, 0x7, RZ ;  /* 0x00000007060d7824 */ /* 0x000fc400078e02ff */
[C---:B------:R-:W-:Y:S02]  /*1a90*/  IMAD R17, R6.reuse, 0x9, RZ ;  /* 0x0000000906117824 */ /* 0x040fe400078e02ff */
[C---:B------:R-:W-:Y:S02]  /*1aa0*/  IMAD R25, R6.reuse, 0xa, RZ ;  /* 0x0000000a06197824 */ /* 0x040fe400078e02ff */
[C---:B------:R-:W-:Y:S02]  /*1ab0*/  IMAD R27, R6.reuse, 0xb, RZ ;  /* 0x0000000b061b7824 */ /* 0x040fe400078e02ff */
[C---:B------:R-:W-:Y:S02]  /*1ac0*/  IMAD R29, R6.reuse, 0xc, RZ ;  /* 0x0000000c061d7824 */ /* 0x040fe400078e02ff */
[C---:B-1----:R-:W-:Y:S02]  /*1ad0*/  IMAD R8, R6.reuse, 0xd, RZ ;  /* 0x0000000d06087824 */ /* 0x042fe400078e02ff */
[----:B------:R-:W-:-:S02]  /*1ae0*/  IMAD R10, R6, 0xe, RZ ;  /* 0x0000000e060a7824 */ /* 0x000fc400078e02ff */
[----:B------:R-:W-:Y:S02]  /*1af0*/  IMAD R12, R6, 0xf, RZ ;  /* 0x0000000f060c7824 */ /* 0x000fe400078e02ff */
[----:B------:R-:W-:Y:S02]  /*1b00*/  IMAD.MOV.U32 R24, RZ, RZ, RZ ;  /* 0x000000ffff187224 */ /* 0x000fe400078e00ff */
[----:B------:R-:W-:Y:S02]  /*1b10*/  IMAD.MOV.U32 R16, RZ, RZ, RZ ;  /* 0x000000ffff107224 */ /* 0x000fe400078e00ff */
[----:B0-----:R-:W-:-:S07]  /*1b20*/  IMAD.MOV.U32 R3, RZ, RZ, R6 ;  /* 0x000000ffff037224 */ /* 0x001fce00078e0006 */
.L_x_32:
[----:B------:R-:W-:-:S04]  /*1b30*/  IADD3 R20, P0, PT, R16, R2, RZ ;  /* 0x0000000210147210 */ /* 0x000fc80007f1e0ff */
[----:B------:R-:W-:Y:S02]  /*1b40*/  LEA.HI.X.SX32 R21, R16, R4, 0x1, P0 ;  /* 0x0000000410157211 */ /* 0x000fe400000f0eff */
[----:B------:R-:W-:-:S04]  /*1b50*/  LEA R22, P0, R20, UR8, 0x1 ;  /* 0x0000000814167c11 */ /* 0x000fc8000f8008ff */
[----:B------:R-:W-:-:S05]  /*1b60*/  LEA.HI.X R23, R20, UR9, R21, 0x1, P0 ;  /* 0x0000000914177c11 */ /* 0x000fca00080f0c15 */
[----:B------:R-:W2:Y:S01]  /*1b70*/  LDG.E.U16.CONSTANT R22, desc[UR12][R22.64] ;  /* 0x0000000c16167981 */ /* 0x000ea2000c1e9500 */
[----:B------:R-:W-:Y:S01]  /*1b80*/  IADD3 R26, P0, PT, R3, R2, RZ ;  /* 0x00000002031a7210 */ /* 0x000fe20007f1e0ff */
[----:B--2---:R-:W-:-:S05]  /*1b90*/  HADD2.F32 R21, -RZ, R22.H0_H0 ;  /* 0x20000016ff157230 */ /* 0x004fca0000004100 */
[----:B------:R-:W-:Y:S01]  /*1ba0*/  FADD R24, R21, R24 ;  /* 0x0000001815187221 */ /* 0x000fe20000000000 */
[----:B------:R-:W-:Y:S02]  /*1bb0*/  LEA.HI.X.SX32 R21, R3, R4, 0x1, P0 ;  /* 0x0000000403157211 */ /* 0x000fe400000f0eff */
[----:B------:R-:W-:-:S04]  /*1bc0*/  LEA R20, P0, R26, UR8, 0x1 ;  /* 0x000000081a147c11 */ /* 0x000fc8000f8008ff */
[----:B------:R-:W-:-:S05]  /*1bd0*/  LEA.HI.X R21, R26, UR9, R21, 0x1, P0 ;  /* 0x000000091a157c11 */ /* 0x000fca00080f0c15 */
[----:B------:R0:W2:Y:S01]  /*1be0*/  LDG.E.U16.CONSTANT R20, desc[UR12][R20.64] ;  /* 0x0000000c14147981 */ /* 0x0000a2000c1e9500 */
[----:B------:R-:W-:-:S04]  /*1bf0*/  IADD3 R28, P0, PT, R14, R2, RZ ;  /* 0x000000020e1c7210 */ /* 0x000fc80007f1e0ff */
[----:B------:R-:W-:Y:S02]  /*1c00*/  LEA.HI.X.SX32 R23, R14, R4, 0x1, P0 ;  /* 0x000000040e177211 */ /* 0x000fe400000f0eff */
[----:B------:R-:W-:-:S04]  /*1c10*/  LEA R22, P0, R28, UR8, 0x1 ;  /* 0x000000081c167c11 */ /* 0x000fc8000f8008ff */
[----:B------:R-:W-:Y:S02]  /*1c20*/  LEA.HI.X R23, R28, UR9, R23, 0x1, P0 ;  /* 0x000000091c177c11 */ /* 0x000fe400080f0c17 */
[----:B------:R-:W-:-:S03]  /*1c30*/  IADD3 R28, P0, PT, R5, R2, RZ ;  /* 0x00000002051c7210 */ /* 0x000fc60007f1e0ff */
[----:B------:R1:W3:Y:S01]  /*1c40*/  LDG.E.U16.CONSTANT R22, desc[UR12][R22.64] ;  /* 0x0000000c16167981 */ /* 0x0002e2000c1e9500 */
[----:B0-----:R-:W-:Y:S01]  /*1c50*/  LEA.HI.X.SX32 R21, R5, R4, 0x1, P0 ;  /* 0x0000000405157211 */ /* 0x001fe200000f0eff */
[----:B--2---:R-:W-:Y:S01]  /*1c60*/  HADD2.F32 R26, -RZ, R20.H0_H0 ;  /* 0x20000014ff1a7230 */ /* 0x004fe20000004100 */
[----:B------:R-:W-:-:S04]  /*1c70*/  LEA R20, P0, R28, UR8, 0x1 ;  /* 0x000000081c147c11 */ /* 0x000fc8000f8008ff */
[----:B------:R-:W-:Y:S01]  /*1c80*/  LEA.HI.X R21, R28, UR9, R21, 0x1, P0 ;  /* 0x000000091c157c11 */ /* 0x000fe200080f0c15 */
[----:B------:R-:W-:-:S04]  /*1c90*/  FADD R24, R24, R26 ;  /* 0x0000001a18187221 */ /* 0x000fc80000000000 */
[----:B------:R0:W2:Y:S01]  /*1ca0*/  LDG.E.U16.CONSTANT R20, desc[UR12][R20.64] ;  /* 0x0000000c14147981 */ /* 0x0000a2000c1e9500 */
[----:B------:R-:W-:-:S04]  /*1cb0*/  IADD3 R28, P0, PT, R7, R2, RZ ;  /* 0x00000002071c7210 */ /* 0x000fc80007f1e0ff */
[----:B-1----:R-:W-:Y:S01]  /*1cc0*/  LEA.HI.X.SX32 R23, R7, R4, 0x1, P0 ;  /* 0x0000000407177211 */ /* 0x002fe200000f0eff */
[----:B---3--:R-:W-:Y:S01]  /*1cd0*/  HADD2.F32 R26, -RZ, R22.H0_H0 ;  /* 0x20000016ff1a7230 */ /* 0x008fe20000004100 */
[----:B------:R-:W-:-:S04]  /*1ce0*/  LEA R22, P0, R28, UR8, 0x1 ;  /* 0x000000081c167c11 */ /* 0x000fc8000f8008ff */
[----:B------:R-:W-:Y:S02]  /*1cf0*/  LEA.HI.X R23, R28, UR9, R23, 0x1, P0 ;  /* 0x000000091c177c11 */ /* 0x000fe400080f0c17 */
[C---:B------:R-:W-:Y:S01]  /*1d00*/  IADD3 R28, P0, PT, R9.reuse, R2, RZ ;  /* 0x00000002091c7210 */ /* 0x040fe20007f1e0ff */
[----:B------:R-:W-:Y:S02]  /*1d10*/  FADD R24, R24, R26 ;  /* 0x0000001a18187221 */ /* 0x000fe40000000000 */
[----:B------:R1:W3:Y:S01]  /*1d20*/  LDG.E.U16.CONSTANT R22, desc[UR12][R22.64] ;  /* 0x0000000c16167981 */ /* 0x0002e2000c1e9500 */
[----:B0-----:R-:W-:Y:S01]  /*1d30*/  LEA.HI.X.SX32 R21, R9, R4, 0x1, P0 ;  /* 0x0000000409157211 */ /* 0x001fe200000f0eff */
[----:B--2---:R-:W-:Y:S01]  /*1d40*/  HADD2.F32 R26, -RZ, R20.H0_H0 ;  /* 0x20000014ff1a7230 */ /* 0x004fe20000004100 */
[----:B------:R-:W-:-:S04]  /*1d50*/  LEA R20, P0, R28, UR8, 0x1 ;  /* 0x000000081c147c11 */ /* 0x000fc8000f8008ff */
[----:B------:R-:W-:-:S05]  /*1d60*/  LEA.HI.X R21, R28, UR9, R21, 0x1, P0 ;  /* 0x000000091c157c11 */ /* 0x000fca00080f0c15 */
[----:B------:R0:W2:Y:S01]  /*1d70*/  LDG.E.U16.CONSTANT R20, desc[UR12][R20.64] ;  /* 0x0000000c14147981 */ /* 0x0000a2000c1e9500 */
[----:B------:R-:W-:Y:S01]  /*1d80*/  IADD3 R28, P0, PT, R11, R2, RZ ;  /* 0x000000020b1c7210 */ /* 0x000fe20007f1e0ff */
[----:B------:R-:W-:-:S03]  /*1d90*/  FADD R24, R24, R26 ;  /* 0x0000001a18187221 */ /* 0x000fc60000000000 */
        /* <DEDUP_REMOVED lines=46> */
[----:B------:R-:W-:Y:S01]  /*2080*/  IADD3 R28, P0, PT, R8, R2, RZ ;  /* 0x00000002081c7210 */ /* 0x000fe20007f1e0ff */
        /* <DEDUP_REMOVED lines=15> */
[----:B------:R-:W3:Y:S01]  /*2180*/  LDG.E.U16.CONSTANT R22, desc[UR12][R22.64] ;  /* 0x0000000c16167981 */ /* 0x000ee2000c1e9500 */
[----:B0-----:R-:W-:Y:S01]  /*2190*/  LEA.HI.X.SX32 R21, R12, R4, 0x1, P0 ;  /* 0x000000040c157211 */ /* 0x001fe200000f0eff */
[----:B--2---:R-:W-:Y:S01]  /*21a0*/  HADD2.F32 R26, -RZ, R20.H0_H0 ;  /* 0x20000014ff1a7230 */ /* 0x004fe20000004100 */
[----:B------:R-:W-:-:S04]  /*21b0*/  LEA R20, P0, R28, UR8, 0x1 ;  /* 0x000000081c147c11 */ /* 0x000fc8000f8008ff */
[----:B------:R-:W-:-:S05]  /*21c0*/  LEA.HI.X R21, R28, UR9, R21, 0x1, P0 ;  /* 0x000000091c157c11 */ /* 0x000fca00080f0c15 */
[----:B------:R-:W2:Y:S01]  /*21d0*/  LDG.E.U16.CONSTANT R20, desc[UR12][R20.64] ;  /* 0x0000000c14147981 */ /* 0x000ea2000c1e9500 */
[----:B------:R-:W-:Y:S01]  /*21e0*/  UIADD3 UR5, UPT, UPT, UR5, 0x10, URZ ;  /* 0x0000001005057890 */ /* 0x000fe2000fffe0ff */
[----:B------:R-:W-:-:S03]  /*21f0*/  FADD R24, R24, R26 ;  /* 0x0000001a18187221 */ /* 0x000fc60000000000 */
[----:B------:R-:W-:Y:S01]  /*2200*/  UISETP.NE.AND UP1, UPT, UR5, URZ, UPT ;  /* 0x000000ff0500728c */ /* 0x000fe2000bf25270 */
[----:B---3--:R-:W-:-:S05]  /*2210*/  HADD2.F32 R26, -RZ, R22.H0_H0 ;  /* 0x20000016ff1a7230 */ /* 0x008fca0000004100 */
[----:B------:R-:W-:Y:S01]  /*2220*/  FADD R24, R24, R26 ;  /* 0x0000001a18187221 */ /* 0x000fe20000000000 */
[C---:B------:R-:W-:Y:S01]  /*2230*/  IMAD R16, R6.reuse, 0x10, R16 ;  /* 0x0000001006107824 */ /* 0x040fe200078e0210 */
[C---:B------:R-:W-:Y:S01]  /*2240*/  LEA R5, R6.reuse, R5, 0x4 ;  /* 0x0000000506057211 */ /* 0x040fe200078e20ff */
[C---:B------:R-:W-:Y:S01]  /*2250*/  IMAD R3, R6.reuse, 0x10, R3 ;  /* 0x0000001006037824 */ /* 0x040fe200078e0203 */
[C---:B------:R-:W-:Y:S01]  /*2260*/  LEA R25, R6.reuse, R25, 0x4 ;  /* 0x0000001906197211 */ /* 0x040fe200078e20ff */
[C---:B------:R-:W-:Y:S02]  /*2270*/  IMAD R14, R6.reuse, 0x10, R14 ;  /* 0x00000010060e7824 */ /* 0x040fe400078e020e */
[C---:B------:R-:W-:Y:S02]  /*2280*/  IMAD R7, R6.reuse, 0x10, R7 ;  /* 0x0000001006077824 */ /* 0x040fe400078e0207 */
[C---:B------:R-:W-:Y:S02]  /*2290*/  IMAD R9, R6.reuse, 0x10, R9 ;  /* 0x0000001006097824 */ /* 0x040fe400078e0209 */
[----:B------:R-:W-:-:S02]  /*22a0*/  IMAD R11, R6, 0x10, R11 ;  /* 0x00000010060b7824 */ /* 0x000fc400078e020b */
[C---:B------:R-:W-:Y:S02]  /*22b0*/  IMAD R13, R6.reuse, 0x10, R13 ;  /* 0x00000010060d7824 */ /* 0x040fe400078e020d */
[C---:B------:R-:W-:Y:S02]  /*22c0*/  IMAD R15, R6.reuse, 0x10, R15 ;  /* 0x00000010060f7824 */ /* 0x040fe400078e020f */
[C---:B------:R-:W-:Y:S02]  /*22d0*/  IMAD R17, R6.reuse, 0x10, R17 ;  /* 0x0000001006117824 */ /* 0x040fe400078e0211 */
[C---:B------:R-:W-:Y:S02]  /*22e0*/  IMAD R27, R6.reuse, 0x10, R27 ;  /* 0x00000010061b7824 */ /* 0x040fe400078e021b */
[C---:B------:R-:W-:Y:S02]  /*22f0*/  IMAD R29, R6.reuse, 0x10, R29 ;  /* 0x00000010061d7824 */ /* 0x040fe400078e021d */
[----:B------:R-:W-:-:S02]  /*2300*/  IMAD R8, R6, 0x10, R8 ;  /* 0x0000001006087824 */ /* 0x000fc400078e0208 */
[C---:B------:R-:W-:Y:S02]  /*2310*/  IMAD R10, R6.reuse, 0x10, R10 ;  /* 0x00000010060a7824 */ /* 0x040fe400078e020a */
[----:B------:R-:W-:Y:S02]  /*2320*/  IMAD R12, R6, 0x10, R12 ;  /* 0x00000010060c7824 */ /* 0x000fe400078e020c */
[----:B--2---:R-:W-:-:S05]  /*2330*/  HADD2.F32 R26, -RZ, R20.H0_H0 ;  /* 0x20000014ff1a7230 */ /* 0x004fca0000004100 */
[----:B------:R-:W-:Y:S01]  /*2340*/  FADD R24, R24, R26 ;  /* 0x0000001a18187221 */ /* 0x000fe20000000000 */
[----:B------:R-:W-:Y:S06]  /*2350*/  BRA.U UP1, `(.L_x_32) ;  /* 0xfffffff501f47547 */ /* 0x000fec000b83ffff */
.L_x_31:
[----:B------:R-:W-:Y:S05]  /*2360*/  BRA.U !UP0, `(.L_x_33) ;  /* 0x0000000508f47547 */ /* 0x000fea000b800000 */
[----:B------:R-:W-:Y:S02]  /*2370*/  UISETP.GE.U32.AND UP0, UPT, UR10, 0x8, UPT ;  /* 0x000000080a00788c */ /* 0x000fe4000bf06070 */
[----:B------:R-:W-:-:S04]  /*2380*/  ULOP3.LUT UR8, UR6, 0x7, URZ, 0xc0, !UPT ;  /* 0x0000000706087892 */ /* 0x000fc8000f8ec0ff */
[----:B------:R-:W-:-:S03]  /*2390*/  UISETP.NE.AND UP1, UPT, UR8, URZ, UPT ;  /* 0x000000ff0800728c */ /* 0x000fc6000bf25270 */
[----:B------:R-:W-:Y:S08]  /*23a0*/  BRA.U !UP0, `(.L_x_34) ;  /* 0x0000000508087547 */ /* 0x000ff0000b800000 */
[----:B------:R-:W1:Y:S01]  /*23b0*/  LDCU.64 UR10, c[0x0][0x390] ;  /* 0x00007200ff0a77ac */ /* 0x000e620008000a00 */
[----:B------:R-:W-:-:S05]  /*23c0*/  IMAD R3, R6, UR4, RZ ;  /* 0x0000000406037c24 */ /* 0x000fca000f8e02ff */
[C---:B------:R-:W-:Y:S02]  /*23d0*/  IADD3 R5, PT, PT, R6.reuse, R3, RZ ;  /* 0x0000000306057210 */ /* 0x040fe40007ffe0ff */
[-C--:B------:R-:W-:Y:S02]  /*23e0*/  IADD3 R9, P0, PT, R3, R2.reuse, RZ ;  /* 0x0000000203097210 */ /* 0x080fe40007f1e0ff */
[----:B------:R-:W-:Y:S02]  /*23f0*/  IADD3 R10, P1, PT, R5, R2, RZ ;  /* 0x00000002050a7210 */ /* 0x000fe40007f3e0ff */
[-C--:B------:R-:W-:Y:S01]  /*2400*/  LEA.HI.X.SX32 R12, R3, R4.reuse, 0x1, P0 ;  /* 0x00000004030c7211 */ /* 0x080fe200000f0eff */
[----:B------:R-:W-:Y:S01]  /*2410*/  IMAD.IADD R3, R6, 0x1, R5 ;  /* 0x0000000106037824 */ /* 0x000fe200078e0205 */
[----:B------:R-:W-:Y:S02]  /*2420*/  LEA.HI.X.SX32 R5, R5, R4, 0x1, P1 ;  /* 0x0000000405057211 */ /* 0x000fe400008f0eff */
[----:B-1----:R-:W-:-:S02]  /*2430*/  LEA R8, P0, R9, UR10, 0x1 ;  /* 0x0000000a09087c11 */ /* 0x002fc4000f8008ff */
[C---:B------:R-:W-:Y:S02]  /*2440*/  LEA R14, P1, R10.reuse, UR10, 0x1 ;  /* 0x0000000a0a0e7c11 */ /* 0x040fe4000f8208ff */
[----:B------:R-:W-:Y:S02]  /*2450*/  IADD3 R7, P2, PT, R3, R2, RZ ;  /* 0x0000000203077210 */ /* 0x000fe40007f5e0ff */
[----:B------:R-:W-:Y:S02]  /*2460*/  LEA.HI.X R9, R9, UR11, R12, 0x1, P0 ;  /* 0x0000000b09097c11 */ /* 0x000fe400080f0c0c */
[----:B------:R-:W-:Y:S01]  /*2470*/  LEA.HI.X R15, R10, UR11, R5, 0x1, P1 ;  /* 0x0000000b0a0f7c11 */ /* 0x000fe200088f0c05 */
[----:B------:R-:W-:Y:S01]  /*2480*/  IMAD.IADD R5, R6, 0x1, R3 ;  /* 0x0000000106057824 */ /* 0x000fe200078e0203 */
[----:B------:R-:W-:Y:S02]  /*2490*/  LEA.HI.X.SX32 R16, R3, R4, 0x1, P2 ;  /* 0x0000000403107211 */ /* 0x000fe400010f0eff */
[----:B------:R-:W-:Y:S01]  /*24a0*/  LEA R12, P0, R7, UR10, 0x1 ;  /* 0x0000000a070c7c11 */ /* 0x000fe2000f8008ff */
[----:B------:R0:W2:Y:S01]  /*24b0*/  LDG.E.U16.CONSTANT R3, desc[UR12][R8.64] ;  /* 0x0000000c08037981 */ /* 0x0000a2000c1e9500 */
[----:B------:R-:W-:-:S02]  /*24c0*/  IADD3 R10, P1, PT, R5, R2, RZ ;  /* 0x00000002050a7210 */ /* 0x000fc40007f3e0ff */
[----:B------:R-:W-:Y:S01]  /*24d0*/  LEA.HI.X R13, R7, UR11, R16, 0x1, P0 ;  /* 0x0000000b070d7c11 */ /* 0x000fe200080f0c10 */
[----:B------:R-:W-:Y:S01]  /*24e0*/  IMAD.IADD R7, R6, 0x1, R5 ;  /* 0x0000000106077824 */ /* 0x000fe200078e0205 */
[----:B------:R-:W-:Y:S02]  /*24f0*/  LEA.HI.X.SX32 R17, R5, R4, 0x1, P1 ;  /* 0x0000000405117211 */ /* 0x000fe400008f0eff */
[----:B------:R-:W-:Y:S01]  /*2500*/  LEA R16, P0, R10, UR10, 0x1 ;  /* 0x0000000a0a107c11 */ /* 0x000fe2000f8008ff */
[----:B------:R-:W-:Y:S01]  /*2510*/  IMAD.IADD R21, R6, 0x1, R7 ;  /* 0x0000000106157824 */ /* 0x000fe200078e0207 */
[C---:B------:R-:W-:Y:S01]  /*2520*/  IADD3 R11, P1, PT, R7.reuse, R2, RZ ;  /* 0x00000002070b7210 */ /* 0x040fe20007f3e0ff */
[----:B------:R1:W3:Y:S01]  /*2530*/  LDG.E.U16.CONSTANT R5, desc[UR12][R14.64] ;  /* 0x0000000c0e057981 */ /* 0x0002e2000c1e9500 */
[----:B------:R-:W-:Y:S01]  /*2540*/  LEA.HI.X R17, R10, UR11, R17, 0x1, P0 ;  /* 0x0000000b0a117c11 */ /* 0x000fe200080f0c11 */
[----:B------:R-:W-:Y:S01]  /*2550*/  IMAD.IADD R23, R6, 0x1, R21 ;  /* 0x0000000106177824 */ /* 0x000fe200078e0215 */
[----:B------:R-:W-:-:S02]  /*2560*/  LEA.HI.X.SX32 R20, R7, R4, 0x1, P1 ;  /* 0x0000000407147211 */ /* 0x000fc400008f0eff */
[----:B------:R-:W-:Y:S01]  /*2570*/  LEA R10, P0, R11, UR10, 0x1 ;  /* 0x0000000a0b0a7c11 */ /* 0x000fe2000f8008ff */
[----:B------:R4:W5:Y:S01]  /*2580*/  LDG.E.U16.CONSTANT R7, desc[UR12][R12.64] ;  /* 0x0000000c0c077981 */ /* 0x000962000c1e9500 */
[----:B0-----:R-:W-:Y:S02]  /*2590*/  IADD3 R9, P1, PT, R21, R2, RZ ;  /* 0x0000000215097210 */ /* 0x001fe40007f3e0ff */
[----:B------:R-:W-:Y:S01]  /*25a0*/  LEA.HI.X R11, R11, UR11, R20, 0x1, P0 ;  /* 0x0000000b0b0b7c11 */ /* 0x000fe200080f0c14 */
[----:B------:R-:W5:Y:S01]  /*25b0*/  LDG.E.U16.CONSTANT R16, desc[UR12][R16.64] ;  /* 0x0000000c10107981 */ /* 0x000f62000c1e9500 */
[----:B------:R-:W-:Y:S02]  /*25c0*/  LEA.HI.X.SX32 R20, R21, R4, 0x1, P1 ;  /* 0x0000000415147211 */ /* 0x000fe400008f0eff */
[----:B------:R-:W-:Y:S01]  /*25d0*/  LEA R8, P0, R9, UR10, 0x1 ;  /* 0x0000000a09087c11 */ /* 0x000fe2000f8008ff */
[----:B------:R-:W5:Y:S01]  /*25e0*/  LDG.E.U16.CONSTANT R10, desc[UR12][R10.64] ;  /* 0x0000000c0a0a7981 */ /* 0x000f62000c1e9500 */
[----:B-1----:R-:W-:-:S02]  /*25f0*/  IADD3 R14, P1, PT, R23, R2, RZ ;  /* 0x00000002170e7210 */ /* 0x002fc40007f3e0ff */
[----:B------:R-:W-:Y:S02]  /*2600*/  IADD3 R15, PT, PT, R6, R23, RZ ;  /* 0x00000017060f7210 */ /* 0x000fe40007ffe0ff */
[----:B------:R-:W-:Y:S02]  /*2610*/  LEA.HI.X R9, R9, UR11, R20, 0x1, P0 ;  /* 0x0000000b09097c11 */ /* 0x000fe400080f0c14 */
[----:B------:R-:W-:Y:S02]  /*2620*/  LEA.HI.X.SX32 R23, R23, R4, 0x1, P1 ;  /* 0x0000000417177211 */ /* 0x000fe400008f0eff */
[C---:B----4-:R-:W-:Y:S01]  /*2630*/  LEA R12, P0, R14.reuse, UR10, 0x1 ;  /* 0x0000000a0e0c7c11 */ /* 0x050fe2000f8008ff */
[----:B------:R-:W4:Y:S01]  /*2640*/  LDG.E.U16.CONSTANT R8, desc[UR12][R8.64] ;  /* 0x0000000c08087981 */ /* 0x000f22000c1e9500 */
[----:B------:R-:W-:Y:S02]  /*2650*/  IADD3 R20, P1, PT, R15, R2, RZ ;  /* 0x000000020f147210 */ /* 0x000fe40007f3e0ff */
[----:B------:R-:W-:-:S02]  /*2660*/  LEA.HI.X R13, R14, UR11, R23, 0x1, P0 ;  /* 0x0000000b0e0d7c11 */ /* 0x000fc400080f0c17 */
[----:B------:R-:W-:Y:S02]  /*2670*/  LEA.HI.X.SX32 R15, R15, R4, 0x1, P1 ;  /* 0x000000040f0f7211 */ /* 0x000fe400008f0eff */
[C---:B------:R-:W-:Y:S01]  /*2680*/  LEA R14, P0, R20.reuse, UR10, 0x1 ;  /* 0x0000000a140e7c11 */ /* 0x040fe2000f8008ff */
[----:B------:R-:W4:Y:S03]  /*2690*/  LDG.E.U16.CONSTANT R12, desc[UR12][R12.64] ;  /* 0x0000000c0c0c7981 */ /* 0x000f26000c1e9500 */
[----:B------:R-:W-:-:S05]  /*26a0*/  LEA.HI.X R15, R20, UR11, R15, 0x1, P0 ;  /* 0x0000000b140f7c11 */ /* 0x000fca00080f0c0f */
[----:B------:R-:W4:Y:S01]  /*26b0*/  LDG.E.U16.CONSTANT R14, desc[UR12][R14.64] ;  /* 0x0000000c0e0e7981 */ /* 0x000f22000c1e9500 */
[----:B------:R-:W-:Y:S01]  /*26c0*/  UIADD3 UR4, UPT, UPT, UR4, 0x8, URZ ;  /* 0x0000000804047890 */ /* 0x000fe2000fffe0ff */
[----:B--2---:R-:W-:-:S05]  /*26d0*/  HADD2.F32 R3, -RZ, R3.H0_H0 ;  /* 0x20000003ff037230 */ /* 0x004fca0000004100 */
[----:B------:R-:W-:Y:S01]  /*26e0*/  FADD R3, R24, R3 ;  /* 0x0000000318037221 */ /* 0x000fe20000000000 */
[----:B---3--:R-:W-:-:S05]  /*26f0*/  HADD2.F32 R20, -RZ, R5.H0_H0 ;  /* 0x20000005ff147230 */ /* 0x008fca0000004100 */
[----:B------:R-:W-:Y:S01]  /*2700*/  FADD R3, R3, R20 ;  /* 0x0000001403037221 */ /* 0x000fe20000000000 */
[----:B-----5:R-:W-:Y:S02]  /*2710*/  HADD2.F32 R22, -RZ, R7.H0_H0 ;  /* 0x20000007ff167230 */ /* 0x020fe40000004100 */
[----:B------:R-:W-:-:S03]  /*2720*/  HADD2.F32 R16, -RZ, R16.H0_H0 ;  /* 0x20000010ff107230 */ /* 0x000fc60000004100 */
[----:B------:R-:W-:Y:S01]  /*2730*/  FADD R3, R3, R22 ;  /* 0x0000001603037221 */ /* 0x000fe20000000000 */
[----:B------:R-:W-:-:S03]  /*2740*/  HADD2.F32 R10, -RZ, R10.H0_H0 ;  /* 0x2000000aff0a7230 */ /* 0x000fc60000004100 */
[----:B------:R-:W-:-:S04]  /*2750*/  FADD R3, R3, R16 ;  /* 0x0000001003037221 */ /* 0x000fc80000000000 */
[----:B------:R-:W-:Y:S01]  /*2760*/  FADD R3, R3, R10 ;  /* 0x0000000a03037221 */ /* 0x000fe20000000000 */
[----:B----4-:R-:W-:-:S05]  /*2770*/  HADD2.F32 R8, -RZ, R8.H0_H0 ;  /* 0x20000008ff087230 */ /* 0x010fca0000004100 */
[----:B------:R-:W-:Y:S01]  /*2780*/  FADD R3, R3, R8 ;  /* 0x0000000803037221 */ /* 0x000fe20000000000 */
[----:B------:R-:W-:-:S05]  /*2790*/  HADD2.F32 R12, -RZ, R12.H0_H0 ;  /* 0x2000000cff0c7230 */ /* 0x000fca0000004100 */
[----:B------:R-:W-:Y:S01]  /*27a0*/  FADD R3, R3, R12 ;  /* 0x0000000c03037221 */ /* 0x000fe20000000000 */
[----:B------:R-:W-:-:S05]  /*27b0*/  HADD2.F32 R14, -RZ, R14.H0_H0 ;  /* 0x2000000eff0e7230 */ /* 0x000fca0000004100 */
[----:B------:R-:W-:-:S07]  /*27c0*/  FADD R24, R3, R14 ;  /* 0x0000000e03187221 */ /* 0x000fce0000000000 */
.L_x_34:
[----:B------:R-:W-:Y:S05]  /*27d0*/  BRA.U !UP1, `(.L_x_33) ;  /* 0x0000000109d87547 */ /* 0x000fea000b800000 */
[----:B------:R-:W-:Y:S02]  /*27e0*/  UISETP.GE.U32.AND UP0, UPT, UR8, 0x4, UPT ;  /* 0x000000040800788c */ /* 0x000fe4000bf06070 */
[----:B------:R-:W-:-:S04]  /*27f0*/  ULOP3.LUT UR5, UR6, 0x3, URZ, 0xc0, !UPT ;  /* 0x0000000306057892 */ /* 0x000fc8000f8ec0ff */
[----:B------:R-:W-:-:S03]  /*2800*/  UISETP.NE.AND UP1, UPT, UR5, URZ, UPT ;  /* 0x000000ff0500728c */ /* 0x000fc6000bf25270 */
[----:B------:R-:W-:Y:S08]  /*2810*/  BRA.U !UP0, `(.L_x_35) ;  /* 0x0000000108887547 */ /* 0x000ff0000b800000 */
[----:B------:R-:W0:Y:S01]  /*2820*/  LDCU.64 UR8, c[0x0][0x390] ;  /* 0x00007200ff0877ac */ /* 0x000e220008000a00 */
[----:B------:R-:W-:-:S04]  /*2830*/  IMAD R3, R6, UR4, RZ ;  /* 0x0000000406037c24 */ /* 0x000fc8000f8e02ff */
[----:B------:R-:W-:Y:S01]  /*2840*/  IMAD.IADD R7, R6, 0x1, R3 ;  /* 0x0000000106077824 */ /* 0x000fe200078e0203 */
[----:B------:R-:W-:-:S04]  /*2850*/  IADD3 R5, P0, PT, R3, R2, RZ ;  /* 0x0000000203057210 */ /* 0x000fc80007f1e0ff */
[----:B------:R-:W-:Y:S02]  /*2860*/  IADD3 R9, P1, PT, R7, R2, RZ ;  /* 0x0000000207097210 */ /* 0x000fe40007f3e0ff */
[-C--:B------:R-:W-:Y:S01]  /*2870*/  LEA.HI.X.SX32 R12, R3, R4.reuse, 0x1, P0 ;  /* 0x00000004030c7211 */ /* 0x080fe200000f0eff */
[C---:B------:R-:W-:Y:S01]  /*2880*/  IMAD.IADD R3, R6.reuse, 0x1, R7 ;  /* 0x0000000106037824 */ /* 0x040fe200078e0207 */
[----:B------:R-:W-:Y:S02]  /*2890*/  LEA.HI.X.SX32 R14, R7, R4, 0x1, P1 ;  /* 0x00000004070e7211 */ /* 0x000fe400008f0eff */
[----:B0-----:R-:W-:Y:S02]  /*28a0*/  LEA R10, P0, R5, UR8, 0x1 ;  /* 0x00000008050a7c11 */ /* 0x001fe4000f8008ff */
[----:B-1----:R-:W-:Y:S02]  /*28b0*/  LEA R8, P1, R9, UR8, 0x1 ;  /* 0x0000000809087c11 */ /* 0x002fe4000f8208ff */
[----:B------:R-:W-:Y:S01]  /*28c0*/  LEA.HI.X R11, R5, UR9, R12, 0x1, P0 ;  /* 0x00000009050b7c11 */ /* 0x000fe200080f0c0c */
[----:B------:R-:W-:Y:S01]  /*28d0*/  IMAD.IADD R5, R6, 0x1, R3 ;  /* 0x0000000106057824 */ /* 0x000fe200078e0203 */
[----:B------:R-:W-:-:S02]  /*28e0*/  IADD3 R7, P2, PT, R3, R2, RZ ;  /* 0x0000000203077210 */ /* 0x000fc40007f5e0ff */
[----:B------:R-:W-:Y:S01]  /*28f0*/  LEA.HI.X R9, R9, UR9, R14, 0x1, P1 ;  /* 0x0000000909097c11 */ /* 0x000fe200088f0c0e */
[----:B------:R-:W2:Y:S01]  /*2900*/  LDG.E.U16.CONSTANT R10, desc[UR12][R10.64] ;  /* 0x0000000c0a0a7981 */ /* 0x000ea2000c1e9500 */
[----:B------:R-:W-:Y:S02]  /*2910*/  LEA.HI.X.SX32 R14, R3, R4, 0x1, P2 ;  /* 0x00000004030e7211 */ /* 0x000fe400010f0eff */
[----:B------:R-:W-:Y:S01]  /*2920*/  LEA R12, P0, R7, UR8, 0x1 ;  /* 0x00000008070c7c11 */ /* 0x000fe2000f8008ff */
[----:B------:R-:W3:Y:S01]  /*2930*/  LDG.E.U16.CONSTANT R8, desc[UR12][R8.64] ;  /* 0x0000000c08087981 */ /* 0x000ee2000c1e9500 */
[----:B------:R-:W-:Y:S02]  /*2940*/  IADD3 R3, P1, PT, R5, R2, RZ ;  /* 0x0000000205037210 */ /* 0x000fe40007f3e0ff */
[----:B------:R-:W-:Y:S02]  /*2950*/  LEA.HI.X R13, R7, UR9, R14, 0x1, P0 ;  /* 0x00000009070d7c11 */ /* 0x000fe400080f0c0e */
[----:B------:R-:W-:-:S02]  /*2960*/  LEA.HI.X.SX32 R16, R5, R4, 0x1, P1 ;  /* 0x0000000405107211 */ /* 0x000fc400008f0eff */
[C---:B------:R-:W-:Y:S01]  /*2970*/  LEA R14, P0, R3.reuse, UR8, 0x1 ;  /* 0x00000008030e7c11 */ /* 0x040fe2000f8008ff */
[----:B------:R-:W4:Y:S03]  /*2980*/  LDG.E.U16.CONSTANT R12, desc[UR12][R12.64] ;  /* 0x0000000c0c0c7981 */ /* 0x000f26000c1e9500 */
[----:B------:R-:W-:-:S05]  /*2990*/  LEA.HI.X R15, R3, UR9, R16, 0x1, P0 ;  /* 0x00000009030f7c11 */ /* 0x000fca00080f0c10 */
[----:B------:R-:W5:Y:S01]  /*29a0*/  LDG.E.U16.CONSTANT R14, desc[UR12][R14.64] ;  /* 0x0000000c0e0e7981 */ /* 0x000f62000c1e9500 */
[----:B------:R-:W-:Y:S01]  /*29b0*/  UIADD3 UR4, UPT, UPT, UR4, 0x4, URZ ;  /* 0x0000000404047890 */ /* 0x000fe2000fffe0ff */
[----:B--2---:R-:W-:Y:S02]  /*29c0*/  HADD2.F32 R3, -RZ, R10.H0_H0 ;  /* 0x2000000aff037230 */ /* 0x004fe40000004100 */
[----:B---3--:R-:W-:-:S03]  /*29d0*/  HADD2.F32 R16, -RZ, R8.H0_H0 ;  /* 0x20000008ff107230 */ /* 0x008fc60000004100 */
[----:B------:R-:W-:-:S04]  /*29e0*/  FADD R3, R24, R3 ;  /* 0x0000000318037221 */ /* 0x000fc80000000000 */
[----:B------:R-:W-:Y:S01]  /*29f0*/  FADD R3, R3, R16 ;  /* 0x0000001003037221 */ /* 0x000fe20000000000 */
[----:B----4-:R-:W-:-:S05]  /*2a00*/  HADD2.F32 R10, -RZ, R12.H0_H0 ;  /* 0x2000000cff0a7230 */ /* 0x010fca0000004100 */
[----:B------:R-:W-:Y:S01]  /*2a10*/  FADD R3, R3, R10 ;  /* 0x0000000a03037221 */ /* 0x000fe20000000000 */
[----:B-----5:R-:W-:-:S05]  /*2a20*/  HADD2.F32 R24, -RZ, R14.H0_H0 ;  /* 0x2000000eff187230 */ /* 0x020fca0000004100 */
[----:B------:R-:W-:-:S07]  /*2a30*/  FADD R24, R3, R24 ;  /* 0x0000001803187221 */ /* 0x000fce0000000000 */
.L_x_35:
[----:B------:R-:W-:Y:S05]  /*2a40*/  BRA.U !UP1, `(.L_x_33) ;  /* 0x00000001093c7547 */ /* 0x000fea000b800000 */
[----:B------:R-:W-:Y:S01]  /*2a50*/  IMAD R19, R19, UR4, RZ ;  /* 0x0000000413137c24 */ /* 0x000fe2000f8e02ff */
[----:B------:R-:W0:Y:S03]  /*2a60*/  LDCU.64 UR8, c[0x0][0x390] ;  /* 0x00007200ff0877ac */ /* 0x000e260008000a00 */
[----:B------:R-:W-:Y:S01]  /*2a70*/  IMAD R19, R19, R18, RZ ;  /* 0x0000001213137224 */ /* 0x000fe200078e02ff */
[----:B------:R-:W-:-:S12]  /*2a80*/  UIADD3 UR5, UPT, UPT, -UR5, URZ, URZ ;  /* 0x000000ff05057290 */ /* 0x000fd8000fffe1ff */
.L_x_36:
[----:B------:R-:W-:-:S04]  /*2a90*/  IADD3 R3, P0, PT, R19, R2, RZ ;  /* 0x0000000213037210 */ /* 0x000fc80007f1e0ff */
[----:B------:R-:W-:Y:S02]  /*2aa0*/  LEA.HI.X.SX32 R10, R19, R4, 0x1, P0 ;  /* 0x00000004130a7211 */ /* 0x000fe400000f0eff */
[----:B01----:R-:W-:-:S04]  /*2ab0*/  LEA R8, P0, R3, UR8, 0x1 ;  /* 0x0000000803087c11 */ /* 0x003fc8000f8008ff */
[----:B------:R-:W-:-:S05]  /*2ac0*/  LEA.HI.X R9, R3, UR9, R10, 0x1, P0 ;  /* 0x0000000903097c11 */ /* 0x000fca00080f0c0a */
[----:B------:R-:W2:Y:S01]  /*2ad0*/  LDG.E.U16.CONSTANT R8, desc[UR12][R8.64] ;  /* 0x0000000c08087981 */ /* 0x000ea2000c1e9500 */
[----:B------:R-:W-:Y:S01]  /*2ae0*/  UIADD3 UR5, UPT, UPT, UR5, 0x1, URZ ;  /* 0x0000000105057890 */ /* 0x000fe2000fffe0ff */
[----:B------:R-:W-:-:S03]  /*2af0*/  IMAD.IADD R19, R6, 0x1, R19 ;  /* 0x0000000106137824 */ /* 0x000fc600078e0213 */
[----:B------:R-:W-:Y:S01]  /*2b00*/  UISETP.NE.AND UP0, UPT, UR5, URZ, UPT ;  /* 0x000000ff0500728c */ /* 0x000fe2000bf05270 */
[----:B--2---:R-:W-:-:S05]  /*2b10*/  HADD2.F32 R3, -RZ, R8.H0_H0 ;  /* 0x20000008ff037230 */ /* 0x004fca0000004100 */
[----:B------:R-:W-:-:S03]  /*2b20*/  FADD R24, R3, R24 ;  /* 0x0000001803187221 */ /* 0x000fc60000000000 */
[----:B------:R-:W-:Y:S05]  /*2b30*/  BRA.U UP0, `(.L_x_36) ;  /* 0xfffffffd00d47547 */ /* 0x000fea000b83ffff */
.L_x_33:
[----:B------:R-:W-:Y:S01]  /*2b40*/  I2FP.F32.U32 R3, UR6 ;  /* 0x0000000600037c45 */ /* 0x000fe20008201000 */
[----:B------:R-:W-:Y:S03]  /*2b50*/  BSSY.RECONVERGENT B0, `(.L_x_30) ;  /* 0x000000c000007945 */ /* 0x000fe60003800200 */
[----:B------:R-:W0:Y:S08]  /*2b60*/  MUFU.RCP R2, R3 ;  /* 0x0000000300027308 */ /* 0x000e300000001000 */
[----:B------:R-:W2:Y:S01]  /*2b70*/  FCHK P0, R24, R3 ;  /* 0x0000000318007302 */ /* 0x000ea20000000000 */
[----:B0-----:R-:W-:-:S04]  /*2b80*/  FFMA R5, -R3, R2, 1 ;  /* 0x3f80000003057423 */ /* 0x001fc80000000102 */
[----:B------:R-:W-:-:S04]  /*2b90*/  FFMA R2, R2, R5, R2 ;  /* 0x0000000502027223 */ /* 0x000fc80000000002 */
[----:B------:R-:W-:-:S04]  /*2ba0*/  FFMA R5, R2, R24, RZ ;  /* 0x0000001802057223 */ /* 0x000fc800000000ff */
[----:B------:R-:W-:-:S04]  /*2bb0*/  FFMA R4, -R3, R5, R24 ;  /* 0x0000000503047223 */ /* 0x000fc80000000118 */
[----:B------:R-:W-:Y:S01]  /*2bc0*/  FFMA R2, R2, R4, R5 ;  /* 0x0000000402027223 */ /* 0x000fe20000000005 */
[----:B--2---:R-:W-:Y:S06]  /*2bd0*/  @!P0 BRA `(.L_x_37) ;  /* 0x00000000000c8947 */ /* 0x004fec0003800000 */
[----:B------:R-:W-:Y:S01]  /*2be0*/  IMAD.MOV.U32 R2, RZ, RZ, R24 ;  /* 0x000000ffff027224 */ /* 0x000fe200078e0018 */
[----:B------:R-:W-:-:S07]  /*2bf0*/  MOV R4, 0x2c10 ;  /* 0x00002c1000047802 */ /* 0x000fce0000000f00 */
[----:B-1----:R-:W-:Y:S05]  /*2c00*/  CALL.REL.NOINC `($__internal_0_$__cuda_sm3x_div_rn_noftz_f32_slowpath) ;  /* 0x0000000000307944 */ /* 0x002fea0003c00000 */
.L_x_37:
[----:B------:R-:W-:Y:S05]  /*2c10*/  BSYNC.RECONVERGENT B0 ;  /* 0x0000000000007941 */ /* 0x000fea0003800200 */
.L_x_30:
[----:B------:R-:W2:Y:S02]  /*2c20*/  LDCU UR4, c[0x0][0x3b4] ;  /* 0x00007680ff0477ac */ /* 0x000ea40008000800 */
[----:B--2---:R-:W-:-:S13]  /*2c30*/  ISETP.GE.AND P0, PT, R0, UR4, PT ;  /* 0x0000000400007c0c */ /* 0x004fda000bf06270 */
[----:B------:R-:W-:Y:S05]  /*2c40*/  @P0 EXIT ;  /* 0x000000000000094d */ /* 0x000fea0003800000 */
[----:B------:R-:W2:Y:S01]  /*2c50*/  LDCU.64 UR4, c[0x0][0x398] ;  /* 0x00007300ff0477ac */ /* 0x000ea20008000a00 */
[----:B------:R-:W-:Y:S02]  /*2c60*/  IADD3 R0, P0, PT, R0, UR7, RZ ;  /* 0x0000000700007c10 */ /* 0x000fe4000ff1e0ff */
[----:B------:R-:W-:Y:S02]  /*2c70*/  F2FP.F16.F32.PACK_AB R2, RZ, R2 ;  /* 0x00000002ff02723e */ /* 0x000fe400000000ff */
[----:B------:R-:W-:Y:S02]  /*2c80*/  IADD3.X R3, PT, PT, RZ, UR15, RZ, P0, !PT ;  /* 0x0000000fff037c10 */ /* 0x000fe400087fe4ff */
[----:B--2---:R-:W-:-:S04]  /*2c90*/  LEA R4, P0, R0, UR4, 0x1 ;  /* 0x0000000400047c11 */ /* 0x004fc8000f8008ff */
[----:B------:R-:W-:-:S05]  /*2ca0*/  LEA.HI.X R5, R0, UR5, R3, 0x1, P0 ;  /* 0x0000000500057c11 */ /* 0x000fca00080f0c03 */
[----:B------:R-:W-:Y:S01]  /*2cb0*/  STG.E.U16 desc[UR12][R4.64], R2 ;  /* 0x0000000204007986 */ /* 0x000fe2000c10150c */
[----:B------:R-:W-:Y:S05]  /*2cc0*/  EXIT ;  /* 0x000000000000794d */ /* 0x000fea0003800000 */
        .weak           $__internal_0_$__cuda_sm3x_div_rn_noftz_f32_slowpath
        .type           $__internal_0_$__cuda_sm3x_div_rn_noftz_f32_slowpath,@function
        .size           $__internal_0_$__cuda_sm3x_div_rn_noftz_f32_slowpath,(.L_x_100 - $__internal_0_$__cuda_sm3x_div_rn_noftz_f32_slowpath)
$__internal_0_$__cuda_sm3x_div_rn_noftz_f32_slowpath:
[----:B------:R-:W-:Y:S01]  /*2cd0*/  SHF.R.U32.HI R6, RZ, 0x17, R3 ;  /* 0x00000017ff067819 */ /* 0x000fe20000011603 */
[----:B------:R-:W-:Y:S01]  /*2ce0*/  BSSY.RECONVERGENT B1, `(.L_x_38) ;  /* 0x0000062000017945 */ /* 0x000fe20003800200 */
[----:B------:R-:W-:Y:S02]  /*2cf0*/  SHF.R.U32.HI R5, RZ, 0x17, R2 ;  /* 0x00000017ff057819 */ /* 0x000fe40000011602 */
[----:B------:R-:W-:Y:S02]  /*2d00*/  LOP3.LUT R10, R6, 0xff, RZ, 0xc0, !PT ;  /* 0x000000ff060a7812 */ /* 0x000fe400078ec0ff */
[----:B------:R-:W-:-:S03]  /*2d10*/  LOP3.LUT R8, R5, 0xff, RZ, 0xc0, !PT ;  /* 0x000000ff05087812 */ /* 0x000fc600078ec0ff */
[----:B------:R-:W-:Y:S02]  /*2d20*/  VIADD R7, R10, 0xffffffff ;  /* 0xffffffff0a077836 */ /* 0x000fe40000000000 */
[----:B------:R-:W-:-:S03]  /*2d30*/  VIADD R6, R8, 0xffffffff ;  /* 0xffffffff08067836 */ /* 0x000fc60000000000 */
[----:B------:R-:W-:-:S04]  /*2d40*/  ISETP.GT.U32.AND P0, PT, R7, 0xfd, PT ;  /* 0x000000fd0700780c */ /* 0x000fc80003f04070 */
[----:B------:R-:W-:-:S13]  /*2d50*/  ISETP.GT.U32.OR P0, PT, R6, 0xfd, P0 ;  /* 0x000000fd0600780c */ /* 0x000fda0000704470 */
[----:B------:R-:W-:Y:S01]  /*2d60*/  @!P0 IMAD.MOV.U32 R5, RZ, RZ, RZ ;  /* 0x000000ffff058224 */ /* 0x000fe200078e00ff */
[----:B------:R-:W-:Y:S06]  /*2d70*/  @!P0 BRA `(.L_x_39) ;  /* 0x00000000005c8947 */ /* 0x000fec0003800000 */
[----:B------:R-:W-:Y:S02]  /*2d80*/  FSETP.GTU.FTZ.AND P0, PT, |R2|, +INF , PT ;  /* 0x7f8000000200780b */ /* 0x000fe40003f1c200 */
[----:B------:R-:W-:-:S04]  /*2d90*/  FSETP.GTU.FTZ.AND P1, PT, |R3|, +INF , PT ;  /* 0x7f8000000300780b */ /* 0x000fc80003f3c200 */
[----:B------:R-:W-:-:S13]  /*2da0*/  PLOP3.LUT P0, PT, P0, P1, PT, 0xf8, 0x8f ;  /* 0x00000000008f781c */ /* 0x000fda0000703f70 */
[----:B------:R-:W-:Y:S05]  /*2db0*/  @P0 BRA `(.L_x_40) ;  /* 0x00000004004c0947 */ /* 0x000fea0003800000 */
[----:B------:R-:W-:-:S13]  /*2dc0*/  LOP3.LUT P0, RZ, R3, 0x7fffffff, R2, 0xc8, !PT ;  /* 0x7fffffff03ff7812 */ /* 0x000fda000780c802 */
[----:B------:R-:W-:Y:S05]  /*2dd0*/  @!P0 BRA `(.L_x_41) ;  /* 0x00000004003c8947 */ /* 0x000fea0003800000 */
[C---:B------:R-:W-:Y:S02]  /*2de0*/  FSETP.NEU.FTZ.AND P2, PT, |R2|.reuse, +INF , PT ;  /* 0x7f8000000200780b */ /* 0x040fe40003f5d200 */
[----:B------:R-:W-:Y:S02]  /*2df0*/  FSETP.NEU.FTZ.AND P1, PT, |R3|, +INF , PT ;  /* 0x7f8000000300780b */ /* 0x000fe40003f3d200 */
[----:B------:R-:W-:-:S11]  /*2e00*/  FSETP.NEU.FTZ.AND P0, PT, |R2|, +INF , PT ;  /* 0x7f8000000200780b */ /* 0x000fd60003f1d200 */
[----:B------:R-:W-:Y:S05]  /*2e10*/  @!P1 BRA !P2, `(.L_x_41) ;  /* 0x00000004002c9947 */ /* 0x000fea0005000000 */
[----:B------:R-:W-:-:S04]  /*2e20*/  LOP3.LUT P2, RZ, R2, 0x7fffffff, RZ, 0xc0, !PT ;  /* 0x7fffffff02ff7812 */ /* 0x000fc8000784c0ff */
[----:B------:R-:W-:-:S13]  /*2e30*/  PLOP3.LUT P1, PT, P1, P2, PT, 0x2f, 0xf2 ;  /* 0x0000000000f2781c */ /* 0x000fda0000f24577 */
[----:B------:R-:W-:Y:S05]  /*2e40*/  @P1 BRA `(.L_x_42) ;  /* 0x0000000400181947 */ /* 0x000fea0003800000 */
[----:B------:R-:W-:-:S04]  /*2e50*/  LOP3.LUT P1, RZ, R3, 0x7fffffff, RZ, 0xc0, !PT ;  /* 0x7fffffff03ff7812 */ /* 0x000fc8000782c0ff */
[----:B------:R-:W-:-:S13]  /*2e60*/  PLOP3.LUT P0, PT, P0, P1, PT, 0x2f, 0xf2 ;  /* 0x0000000000f2781c */ /* 0x000fda0000702577 */
[----:B------:R-:W-:Y:S05]  /*2e70*/  @P0 BRA `(.L_x_43) ;  /* 0x0000000400000947 */ /* 0x000fea0003800000 */
[----:B------:R-:W-:Y:S02]  /*2e80*/  ISETP.GE.AND P0, PT, R6, RZ, PT ;  /* 0x000000ff0600720c */ /* 0x000fe40003f06270 */
[----:B------:R-:W-:-:S11]  /*2e90*/  ISETP.GE.AND P1, PT, R7, RZ, PT ;  /* 0x000000ff0700720c */ /* 0x000fd60003f26270 */
[----:B------:R-:W-:Y:S02]  /*2ea0*/  @P0 IMAD.MOV.U32 R5, RZ, RZ, RZ ;  /* 0x000000ffff050224 */ /* 0x000fe400078e00ff */
[----:B------:R-:W-:Y:S01]  /*2eb0*/  @!P0 FFMA R2, R2, 1.84467440737095516160e+19, RZ ;  /* 0x5f80000002028823 */ /* 0x000fe200000000ff */
[----:B------:R-:W-:Y:S02]  /*2ec0*/  @!P0 IMAD.MOV.U32 R5, RZ, RZ, -0x40 ;  /* 0xffffffc0ff058424 */ /* 0x000fe400078e00ff */
[----:B------:R-:W-:-:S03]  /*2ed0*/  @!P1 FFMA R3, R3, 1.84467440737095516160e+19, RZ ;  /* 0x5f80000003039823 */ /* 0x000fc600000000ff */
[----:B------:R-:W-:-:S07]  /*2ee0*/  @!P1 IADD3 R5, PT, PT, R5, 0x40, RZ ;  /* 0x0000004005059810 */ /* 0x000fce0007ffe0ff */
.L_x_39:
[----:B------:R-:W-:Y:S01]  /*2ef0*/  LEA R6, R10, 0xc0800000, 0x17 ;  /* 0xc08000000a067811 */ /* 0x000fe200078eb8ff */
[----:B------:R-:W-:Y:S04]  /*2f00*/  BSSY.RECONVERGENT B2, `(.L_x_44) ;  /* 0x0000036000027945 */ /* 0x000fe80003800200 */
[----:B------:R-:W-:Y:S02]  /*2f10*/  IMAD.IADD R6, R3, 0x1, -R6 ;  /* 0x0000000103067824 */ /* 0x000fe400078e0a06 */
[----:B------:R-:W-:Y:S02]  /*2f20*/  VIADD R3, R8, 0xffffff81 ;  /* 0xffffff8108037836 */ /* 0x000fe40000000000 */
[----:B------:R0:W1:Y:S01]  /*2f30*/  MUFU.RCP R7, R6 ;  /* 0x0000000600077308 */ /* 0x0000620000001000 */
[----:B------:R-:W-:Y:S01]  /*2f40*/  FADD.FTZ R9, -R6, -RZ ;  /* 0x800000ff06097221 */ /* 0x000fe20000010100 */
[C---:B------:R-:W-:Y:S01]  /*2f50*/  IMAD R2, R3.reuse, -0x800000, R2 ;  /* 0xff80000003027824 */ /* 0x040fe200078e0202 */
[----:B0-----:R-:W-:-:S05]  /*2f60*/  IADD3 R6, PT, PT, R3, 0x7f, -R10 ;  /* 0x0000007f03067810 */ /* 0x001fca0007ffe80a */
[----:B------:R-:W-:Y:S02]  /*2f70*/  IMAD.IADD R6, R6, 0x1, R5 ;  /* 0x0000000106067824 */ /* 0x000fe400078e0205 */
[----:B-1----:R-:W-:-:S04]  /*2f80*/  FFMA R8, R7, R9, 1 ;  /* 0x3f80000007087423 */ /* 0x002fc80000000009 */
[----:B------:R-:W-:-:S04]  /*2f90*/  FFMA R12, R7, R8, R7 ;  /* 0x00000008070c7223 */ /* 0x000fc80000000007 */
[----:B------:R-:W-:-:S04]  /*2fa0*/  FFMA R7, R2, R12, RZ ;  /* 0x0000000c02077223 */ /* 0x000fc800000000ff */
[----:B------:R-:W-:-:S04]  /*2fb0*/  FFMA R8, R9, R7, R2 ;  /* 0x0000000709087223 */ /* 0x000fc80000000002 */
[----:B------:R-:W-:-:S04]  /*2fc0*/  FFMA R7, R12, R8, R7 ;  /* 0x000000080c077223 */ /* 0x000fc80000000007 */
[----:B------:R-:W-:-:S04]  /*2fd0*/  FFMA R8, R9, R7, R2 ;  /* 0x0000000709087223 */ /* 0x000fc80000000002 */
[----:B------:R-:W-:-:S05]  /*2fe0*/  FFMA R2, R12, R8, R7 ;  /* 0x000000080c027223 */ /* 0x000fca0000000007 */
[----:B------:R-:W-:-:S04]  /*2ff0*/  SHF.R.U32.HI R3, RZ, 0x17, R2 ;  /* 0x00000017ff037819 */ /* 0x000fc80000011602 */
[----:B------:R-:W-:-:S05]  /*3000*/  LOP3.LUT R3, R3, 0xff, RZ, 0xc0, !PT ;  /* 0x000000ff03037812 */ /* 0x000fca00078ec0ff */
[----:B------:R-:W-:-:S04]  /*3010*/  IMAD.IADD R9, R3, 0x1, R6 ;  /* 0x0000000103097824 */ /* 0x000fc800078e0206 */
[----:B------:R-:W-:-:S05]  /*3020*/  VIADD R3, R9, 0xffffffff ;  /* 0xffffffff09037836 */ /* 0x000fca0000000000 */
[----:B------:R-:W-:-:S13]  /*3030*/  ISETP.GE.U32.AND P0, PT, R3, 0xfe, PT ;  /* 0x000000fe0300780c */ /* 0x000fda0003f06070 */
[----:B------:R-:W-:Y:S05]  /*3040*/  @!P0 BRA `(.L_x_45) ;  /* 0x0000000000808947 */ /* 0x000fea0003800000 */
[----:B------:R-:W-:-:S13]  /*3050*/  ISETP.GT.AND P0, PT, R9, 0xfe, PT ;  /* 0x000000fe0900780c */ /* 0x000fda0003f04270 */
[----:B------:R-:W-:Y:S05]  /*3060*/  @P0 BRA `(.L_x_46) ;  /* 0x00000000006c0947 */ /* 0x000fea0003800000 */
[----:B------:R-:W-:-:S13]  /*3070*/  ISETP.GE.AND P0, PT, R9, 0x1, PT ;  /* 0x000000010900780c */ /* 0x000fda0003f06270 */
[----:B------:R-:W-:Y:S05]  /*3080*/  @P0 BRA `(.L_x_47) ;  /* 0x0000000000740947 */ /* 0x000fea0003800000 */
[----:B------:R-:W-:Y:S02]  /*3090*/  ISETP.GE.AND P0, PT, R9, -0x18, PT ;  /* 0xffffffe80900780c */ /* 0x000fe40003f06270 */
[----:B------:R-:W-:-:S11]  /*30a0*/  LOP3.LUT R2, R2, 0x80000000, RZ, 0xc0, !PT ;  /* 0x8000000002027812 */ /* 0x000fd600078ec0ff */
[----:B------:R-:W-:Y:S05]  /*30b0*/  @!P0 BRA `(.L_x_47) ;  /* 0x0000000000688947 */ /* 0x000fea0003800000 */
[CCC-:B------:R-:W-:Y:S01]  /*30c0*/  FFMA.RZ R3, R12.reuse, R8.reuse, R7.reuse ;  /* 0x000000080c037223 */ /* 0x1c0fe2000000c007 */
[CCC-:B------:R-:W-:Y:S01]  /*30d0*/  FFMA.RM R6, R12.reuse, R8.reuse, R7.reuse ;  /* 0x000000080c067223 */ /* 0x1c0fe20000004007 */
[C---:B------:R-:W-:Y:S02]  /*30e0*/  ISETP.NE.AND P2, PT, R9.reuse, RZ, PT ;  /* 0x000000ff0900720c */ /* 0x040fe40003f45270 */
[----:B------:R-:W-:Y:S02]  /*30f0*/  ISETP.NE.AND P1, PT, R9, RZ, PT ;  /* 0x000000ff0900720c */ /* 0x000fe40003f25270 */
[----:B------:R-:W-:Y:S01]  /*3100*/  LOP3.LUT R5, R3, 0x7fffff, RZ, 0xc0, !PT ;  /* 0x007fffff03057812 */ /* 0x000fe200078ec0ff */
[----:B------:R-:W-:Y:S01]  /*3110*/  FFMA.RP R3, R12, R8, R7 ;  /* 0x000000080c037223 */ /* 0x000fe20000008007 */
[----:B------:R-:W-:Y:S01]  /*3120*/  IADD3 R8, PT, PT, R9, 0x20, RZ ;  /* 0x0000002009087810 */ /* 0x000fe20007ffe0ff */
[----:B------:R-:W-:Y:S01]  /*3130*/  IMAD.MOV R7, RZ, RZ, -R9 ;  /* 0x000000ffff077224 */ /* 0x000fe200078e0a09 */
[----:B------:R-:W-:-:S02]  /*3140*/  LOP3.LUT R5, R5, 0x800000, RZ, 0xfc, !PT ;  /* 0x0080000005057812 */ /* 0x000fc400078efcff */
[----:B------:R-:W-:Y:S02]  /*3150*/  FSETP.NEU.FTZ.AND P0, PT, R3, R6, PT ;  /* 0x000000060300720b */ /* 0x000fe40003f1d000 */
[----:B------:R-:W-:Y:S02]  /*3160*/  SHF.L.U32 R8, R5, R8, RZ ;  /* 0x0000000805087219 */ /* 0x000fe400000006ff */
[----:B------:R-:W-:Y:S02]  /*3170*/  SEL R6, R7, RZ, P2 ;  /* 0x000000ff07067207 */ /* 0x000fe40001000000 */
[----:B------:R-:W-:Y:S02]  /*3180*/  ISETP.NE.AND P1, PT, R8, RZ, P1 ;  /* 0x000000ff0800720c */ /* 0x000fe40000f25270 */
[----:B------:R-:W-:Y:S02]  /*3190*/  SHF.R.U32.HI R6, RZ, R6, R5 ;  /* 0x00000006ff067219 */ /* 0x000fe40000011605 */
[----:B------:R-:W-:-:S02]  /*31a0*/  PLOP3.LUT P0, PT, P0, P1, PT, 0xf8, 0x8f ;  /* 0x00000000008f781c */ /* 0x000fc40000703f70 */
[----:B------:R-:W-:Y:S02]  /*31b0*/  SHF.R.U32.HI R8, RZ, 0x1, R6 ;  /* 0x00000001ff087819 */ /* 0x000fe40000011606 */
[----:B------:R-:W-:-:S04]  /*31c0*/  SEL R3, RZ, 0x1, !P0 ;  /* 0x00000001ff037807 */ /* 0x000fc80004000000 */
[----:B------:R-:W-:-:S04]  /*31d0*/  LOP3.LUT R3, R3, 0x1, R8, 0xf8, !PT ;  /* 0x0000000103037812 */ /* 0x000fc800078ef808 */
[----:B------:R-:W-:-:S05]  /*31e0*/  LOP3.LUT R3, R3, R6, RZ, 0xc0, !PT ;  /* 0x0000000603037212 */ /* 0x000fca00078ec0ff */
[----:B------:R-:W-:-:S05]  /*31f0*/  IMAD.IADD R3, R8, 0x1, R3 ;  /* 0x0000000108037824 */ /* 0x000fca00078e0203 */
[----:B------:R-:W-:Y:S01]  /*3200*/  LOP3.LUT R2, R3, R2, RZ, 0xfc, !PT ;  /* 0x0000000203027212 */ /* 0x000fe200078efcff */
[----:B------:R-:W-:Y:S06]  /*3210*/  BRA `(.L_x_47) ;  /* 0x0000000000107947 */ /* 0x000fec0003800000 */
.L_x_46:
[----:B------:R-:W-:-:S04]  /*3220*/  LOP3.LUT R2, R2, 0x80000000, RZ, 0xc0, !PT ;  /* 0x8000000002027812 */ /* 0x000fc800078ec0ff */
[----:B------:R-:W-:Y:S01]  /*3230*/  LOP3.LUT R2, R2, 0x7f800000, RZ, 0xfc, !PT ;  /* 0x7f80000002027812 */ /* 0x000fe200078efcff */
[----:B------:R-:W-:Y:S06]  /*3240*/  BRA `(.L_x_47) ;  /* 0x0000000000047947 */ /* 0x000fec0003800000 */
.L_x_45:
[----:B------:R-:W-:-:S07]  /*3250*/  IMAD R2, R6, 0x800000, R2 ;  /* 0x0080000006027824 */ /* 0x000fce00078e0202 */
.L_x_47:
[----:B------:R-:W-:Y:S05]  /*3260*/  BSYNC.RECONVERGENT B2 ;  /* 0x0000000000027941 */ /* 0x000fea0003800200 */
.L_x_44:
[----:B------:R-:W-:Y:S05]  /*3270*/  BRA `(.L_x_48) ;  /* 0x0000000000207947 */ /* 0x000fea0003800000 */
.L_x_43:
[----:B------:R-:W-:-:S04]  /*3280*/  LOP3.LUT R2, R3, 0x80000000, R2, 0x48, !PT ;  /* 0x8000000003027812 */ /* 0x000fc800078e4802 */
[----:B------:R-:W-:Y:S01]  /*3290*/  LOP3.LUT R2, R2, 0x7f800000, RZ, 0xfc, !PT ;  /* 0x7f80000002027812 */ /* 0x000fe200078efcff */
[----:B------:R-:W-:Y:S06]  /*32a0*/  BRA `(.L_x_48) ;  /* 0x0000000000147947 */ /* 0x000fec0003800000 */
.L_x_42:
[----:B------:R-:W-:Y:S01]  /*32b0*/  LOP3.LUT R2, R3, 0x80000000, R2, 0x48, !PT ;  /* 0x8000000003027812 */ /* 0x000fe200078e4802 */
[----:B------:R-:W-:Y:S06]  /*32c0*/  BRA `(.L_x_48) ;  /* 0x00000000000c7947 */ /* 0x000fec0003800000 */
.L_x_41:
[----:B------:R-:W0:Y:S01]  /*32d0*/  MUFU.RSQ R2, -QNAN ;  /* 0xffc0000000027908 */ /* 0x000e220000001400 */
[----:B------:R-:W-:Y:S05]  /*32e0*/  BRA `(.L_x_48) ;  /* 0x0000000000047947 */ /* 0x000fea0003800000 */
.L_x_40:
[----:B------:R-:W-:-:S07]  /*32f0*/  FADD.FTZ R2, R2, R3 ;  /* 0x0000000302027221 */ /* 0x000fce0000010000 */
.L_x_48:
[----:B------:R-:W-:Y:S05]  /*3300*/  BSYNC.RECONVERGENT B1 ;  /* 0x0000000000017941 */ /* 0x000fea0003800200 */
.L_x_38:
[----:B------:R-:W-:-:S04]  /*3310*/  IMAD.MOV.U32 R5, RZ, RZ, 0x0 ;  /* 0x00000000ff057424 */ /* 0x000fc800078e00ff */
[----:B0-----:R-:W-:Y:S05]  /*3320*/  RET.REL.NODEC R4 `(_Z37flash_attention_kernel_half_optimizedPK6__halfS1_S1_PS_iiiiiibS_) ;  /* 0xffffffcc04347950 */ /* 0x001fea0003c3ffff */
.L_x_49:
[----:B------:R-:W-:-:S00]  /*3330*/  BRA `(.L_x_49) ;  /* 0xfffffffc00fc7947 */ /* 0x000fc0000383ffff */
[----:B------:R-:W-:-:S00]  /*3340*/  NOP ;  /* 0x0000000000007918 */ /* 0x000fc00000000000 */
        /* <DEDUP_REMOVED lines=11> */
.L_x_100:


//--------------------- .text._Z38flash_attention_kernel_float_optimizedPKfS0_S0_Pfiiiiiibf --------------------------
	.section	.text._Z38flash_attention_kernel_float_optimizedPKfS0_S0_Pfiiiiiibf,"ax",@progbits
	.align	128
        .global         _Z38flash_attention_kernel_float_optimizedPKfS0_S0_Pfiiiiiibf
        .type           _Z38flash_attention_kernel_float_optimizedPKfS0_S0_Pfiiiiiibf,@function
        .size           _Z38flash_attention_kernel_float_optimizedPKfS0_S0_Pfiiiiiibf,(.L_x_101 - _Z38flash_attention_kernel_float_optimizedPKfS0_S0_Pfiiiiiibf)
        .other          _Z38flash_attention_kernel_float_optimizedPKfS0_S0_Pfiiiiiibf,@"STO_CUDA_ENTRY STV_DEFAULT"
_Z38flash_attention_kernel_float_optimizedPKfS0_S0_Pfiiiiiibf:
.text._Z38flash_attention_kernel_float_optimizedPKfS0_S0_Pfiiiiiibf:
        /* <DEDUP_REMOVED lines=13> */
[----:B------:R-:W1:Y:S01]  /*00d0*/  LDCU UR9, c[0x0][0x3a8] ;  /* 0x00007500ff0977ac */ /* 0x000e620008000800 */
[----:B------:R-:W-:Y:S03]  /*00e0*/  BSSY.RECONVERGENT B0, `(.L_x_50) ;  /* 0x0000057000007945 */ /* 0x000fe60003800200 */
[----:B------:R-:W-:Y:S01]  /*00f0*/  IABS R6, R6 ;  /* 0x0000000600067213 */ /* 0x000fe20000000000 */
[----:B------:R-:W2:Y:S01]  /*0100*/  LDCU.U8 UR7, c[0x0][0x3b8] ;  /* 0x00007700ff0777ac */ /* 0x000ea20008000000 */
[----:B------:R-:W3:Y:S01]  /*0110*/  LDCU UR16, c[0x0][0x3b4] ;  /* 0x00007680ff1077ac */ /* 0x000ee20008000800 */
[----:B------:R-:W-:Y:S01]  /*0120*/  UIMAD UR4, UR5, UR11, UR4 ;  /* 0x0000000b050472a4 */ /* 0x000fe2000f8e0204 */
[----:B------:R-:W4:Y:S03]  /*0130*/  LDCU.64 UR12, c[0x0][0x358] ;  /* 0x00006b00ff0c77ac */ /* 0x000f260008000a00 */
[----:B------:R-:W-:-:S02]  /*0140*/  UIMAD UR4, UR4, UR8, UR6 ;  /* 0x00000008040472a4 */ /* 0x000fc4000f8e0206 */
[----:B-1----:R-:W-:Y:S01]  /*0150*/  UIMAD UR5, UR5, UR9, URZ ;  /* 0x00000009050572a4 */ /* 0x002fe2000f8e02ff */
[----:B0-----:R-:W-:Y:S01]  /*0160*/  IABS R3, R2 ;  /* 0x0000000200037213 */ /* 0x001fe20000000000 */
[----:B--2---:R-:W-:Y:S01]  /*0170*/  UPRMT UR10, UR7, 0x8880, URZ ;  /* 0x00008880070a7896 */ /* 0x004fe200080000ff */
[----:B------:R-:W0:Y:S02]  /*0180*/  LDCU.64 UR14, c[0x0][0x380] ;  /* 0x00007000ff0e77ac */ /* 0x000e240008000a00 */
[----:B------:R-:W1:Y:S08]  /*0190*/  I2F.RP R0, R3 ;  /* 0x0000000300007306 */ /* 0x000e700000209400 */
[----:B-1----:R-:W1:Y:S02]  /*01a0*/  MUFU.RCP R0, R0 ;  /* 0x0000000000007308 */ /* 0x002e640000001000 */
[----:B-1----:R-:W-:-:S06]  /*01b0*/  VIADD R4, R0, 0xffffffe ;  /* 0x0ffffffe00047836 */ /* 0x002fcc0000000000 */
[----:B------:R1:W2:Y:S02]  /*01c0*/  F2I.FTZ.U32.TRUNC.NTZ R5, R4 ;  /* 0x0000000400057305 */ /* 0x0002a4000021f000 */
[----:B-1----:R-:W-:Y:S02]  /*01d0*/  IMAD.MOV.U32 R4, RZ, RZ, RZ ;  /* 0x000000ffff047224 */ /* 0x002fe400078e00ff */
        /* <DEDUP_REMOVED lines=12> */
[----:B------:R-:W1:Y:S01]  /*02a0*/  S2R R3, SR_CTAID.Y ;  /* 0x0000000000037919 */ /* 0x000e620000002600 */
[----:B------:R-:W-:Y:S02]  /*02b0*/  UMOV UR8, UR10 ;  /* 0x0000000a00087c82 */ /* 0x000fe40008000000 */
[----:B------:R-:W-:Y:S01]  /*02c0*/  ISETP.GE.AND P2, PT, R0, RZ, PT ;  /* 0x000000ff0000720c */ /* 0x000fe20003f46270 */
[----:B------:R-:W-:-:S06]  /*02d0*/  UISETP.NE.AND UP0, UPT, UR8, URZ, UPT ;  /* 0x000000ff0800728c */ /* 0x000fcc000bf05270 */
[----:B------:R-:W-:-:S04]  /*02e0*/  @P0 VIADD R5, R5, 0x1 ;  /* 0x0000000105050836 */ /* 0x000fc80000000000 */
[----:B------:R-:W-:-:S04]  /*02f0*/  IMAD.MOV.U32 R7, RZ, RZ, R5 ;  /* 0x000000ffff077224 */ /* 0x000fc800078e0005 */
[----:B------:R-:W-:Y:S01]  /*0300*/  @!P2 IMAD.MOV R7, RZ, RZ, -R7 ;  /* 0x000000ffff07a224 */ /* 0x000fe200078e0a07 */
[----:B------:R-:W-:-:S04]  /*0310*/  @!P1 LOP3.LUT R7, RZ, R2, RZ, 0x33, !PT ;  /* 0x00000002ff079212 */ /* 0x000fc800078e33ff */
[----:B------:R-:W-:-:S04]  /*0320*/  IABS R6, R7 ;  /* 0x0000000700067213 */ /* 0x000fc80000000000 */
[----:B------:R-:W2:Y:S01]  /*0330*/  I2F.RP R0, R6 ;  /* 0x0000000600007306 */ /* 0x000ea20000209400 */
[----:B-1----:R-:W-:-:S07]  /*0340*/  IABS R8, R3 ;  /* 0x0000000300087213 */ /* 0x002fce0000000000 */
[----:B--2---:R-:W1:Y:S02]  /*0350*/  MUFU.RCP R0, R0 ;  /* 0x0000000000007308 */ /* 0x004e640000001000 */
[----:B-1----:R-:W-:Y:S02]  /*0360*/  VIADD R4, R0, 0xffffffe ;  /* 0x0ffffffe00047836 */ /* 0x002fe40000000000 */
[----:B------:R-:W1:Y:S04]  /*0370*/  S2R R0, SR_TID.X ;  /* 0x0000000000007919 */ /* 0x000e680000002100 */
[----:B------:R2:W5:Y:S02]  /*0380*/  F2I.FTZ.U32.TRUNC.NTZ R5, R4 ;  /* 0x0000000400057305 */ /* 0x000564000021f000 */
[----:B--2---:R-:W-:-:S02]  /*0390*/  IMAD.MOV.U32 R4, RZ, RZ, RZ ;  /* 0x000000ffff047224 */ /* 0x004fc400078e00ff */
[----:B-----5:R-:W-:-:S04]  /*03a0*/  IMAD.MOV R9, RZ, RZ, -R5 ;  /* 0x000000ffff097224 */ /* 0x020fc800078e0a05 */
[----:B------:R-:W-:Y:S01]  /*03b0*/  IMAD R3, R9, R6, RZ ;  /* 0x0000000609037224 */ /* 0x000fe200078e02ff */
[----:B------:R-:W-:-:S03]  /*03c0*/  IABS R9, R7 ;  /* 0x0000000700097213 */ /* 0x000fc60000000000 */
[----:B------:R-:W-:Y:S02]  /*03d0*/  IMAD.HI.U32 R5, R5, R3, R4 ;  /* 0x0000000305057227 */ /* 0x000fe400078e0004 */
[----:B------:R-:W2:Y:S02]  /*03e0*/  S2R R4, SR_CTAID.Z ;  /* 0x0000000000047919 */ /* 0x000ea40000002700 */
[----:B------:R-:W-:Y:S02]  /*03f0*/  IMAD.MOV R3, RZ, RZ, -R9 ;  /* 0x000000ffff037224 */ /* 0x000fe400078e0a09 */
[----:B------:R-:W-:-:S04]  /*0400*/  IMAD.HI.U32 R5, R5, R8, RZ ;  /* 0x0000000805057227 */ /* 0x000fc800078e00ff */
[----:B------:R-:W-:-:S05]  /*0410*/  IMAD R3, R5, R3, R8 ;  /* 0x0000000305037224 */ /* 0x000fca00078e0208 */
[----:B------:R-:W-:-:S13]  /*0420*/  ISETP.GT.U32.AND P1, PT, R6, R3, PT ;  /* 0x000000030600720c */ /* 0x000fda0003f24070 */
[----:B------:R-:W-:Y:S02]  /*0430*/  @!P1 IMAD.IADD R3, R3, 0x1, -R6 ;  /* 0x0000000103039824 */ /* 0x000fe400078e0a06 */
[----:B------:R-:W-:Y:S01]  /*0440*/  @!P1 VIADD R5, R5, 0x1 ;  /* 0x0000000105059836 */ /* 0x000fe20000000000 */
[----:B------:R-:W-:Y:S02]  /*0450*/  ISETP.NE.AND P1, PT, R7, RZ, PT ;  /* 0x000000ff0700720c */ /* 0x000fe40003f25270 */
[----:B------:R-:W-:Y:S02]  /*0460*/  ISETP.GE.U32.AND P0, PT, R3, R6, PT ;  /* 0x000000060300720c */ /* 0x000fe40003f06070 */
[----:B------:R-:W-:Y:S01]  /*0470*/  LOP3.LUT R3, R7, UR6, RZ, 0x3c, !PT ;  /* 0x0000000607037c12 */ /* 0x000fe2000f8e3cff */
[----:B---3--:R-:W-:-:S03]  /*0480*/  UIMAD UR6, UR4, UR16, URZ ;  /* 0x00000010040672a4 */ /* 0x008fc6000f8e02ff */
[----:B------:R-:W-:Y:S01]  /*0490*/  ISETP.GE.AND P2, PT, R3, RZ, PT ;  /* 0x000000ff0300720c */ /* 0x000fe20003f46270 */
[----:B------:R-:W-:Y:S01]  /*04a0*/  IMAD.U32 R3, RZ, RZ, UR9 ;  /* 0x00000009ff037e24 */ /* 0x000fe2000f8e00ff */
[----:B------:R-:W-:-:S04]  /*04b0*/  USHF.R.S32.HI UR11, URZ, 0x1f, UR6 ;  /* 0x0000001fff0b7899 */ /* 0x000fc80008011406 */
[----:B--2---:R-:W-:Y:S01]  /*04c0*/  VIADDMNMX R3, R4, 0x1, R3, PT ;  /* 0x0000000104037846 */ /* 0x004fe20003800103 */
[----:B------:R-:W-:Y:S01]  /*04d0*/  @P0 VIADD R5, R5, 0x1 ;  /* 0x0000000105050836 */ /* 0x000fe20000000000 */
[----:B-1----:R-:W-:Y:S02]  /*04e0*/  ISETP.GE.AND P0, PT, R0, UR16, PT ;  /* 0x0000001000007c0c */ /* 0x002fe4000bf06270 */
[----:B------:R-:W-:-:S03]  /*04f0*/  R2UR UR7, R3 ;  /* 0x00000000030772ca */ /* 0x000fc600000e0000 */
[----:B------:R-:W-:Y:S01]  /*0500*/  @!P2 IMAD.MOV R5, RZ, RZ, -R5 ;  /* 0x000000ffff05a224 */ /* 0x000fe200078e0a05 */
[----:B------:R-:W-:-:S05]  /*0510*/  @!P1 LOP3.LUT R5, RZ, R7, RZ, 0x33, !PT ;  /* 0x00000007ff059212 */ /* 0x000fca00078e33ff */
[----:B------:R-:W-:-:S04]  /*0520*/  IMAD R3, R2, UR5, R5 ;  /* 0x0000000502037c24 */ /* 0x000fc8000f8e0205 */
[----:B------:R-:W-:Y:S01]  /*0530*/  USEL UR7, UR7, UR9, UP0 ;  /* 0x0000000907077287 */ /* 0x000fe20008000000 */
[----:B0---4-:R-:W-:Y:S11]  /*0540*/  @P0 BRA `(.L_x_51) ;  /* 0x0000000000400947 */ /* 0x011ff60003800000 */
[----:B------:R-:W0:Y:S01]  /*0550*/  S2R R7, SR_CgaCtaId ;  /* 0x0000000000077919 */ /* 0x000e220000008800 */
[----:B------:R-:W1:Y:S01]  /*0560*/  LDC R11, c[0x0][0x360] ;  /* 0x0000d800ff0b7b82 */ /* 0x000e620000000800 */
[----:B------:R-:W-:Y:S01]  /*0570*/  MOV R4, 0x400 ;  /* 0x0000040000047802 */ /* 0x000fe20000000f00 */
[----:B------:R-:W-:-:S04]  /*0580*/  IMAD.MOV.U32 R6, RZ, RZ, R0 ;  /* 0x000000ffff067224 */ /* 0x000fc800078e0000 */
[----:B------:R-:W-:-:S05]  /*0590*/  VIADD R4, R4, 0x10 ;  /* 0x0000001004047836 */ /* 0x000fca0000000000 */
[----:B0-----:R-:W-:-:S07]  /*05a0*/  LEA R7, R7, R4, 0x18 ;  /* 0x0000000407077211 */ /* 0x001fce00078ec0ff */
.L_x_52:
[----:B------:R-:W-:-:S04]  /*05b0*/  IADD3 R5, P0, PT, R6, UR6, RZ ;  /* 0x0000000606057c10 */ /* 0x000fc8000ff1e0ff */
[----:B------:R-:W-:Y:S02]  /*05c0*/  LEA.HI.X.SX32 R8, R6, UR11, 0x1, P0 ;  /* 0x0000000b06087c11 */ /* 0x000fe400080f0eff */
[----:B0-----:R-:W-:-:S04]  /*05d0*/  LEA R4, P0, R5, UR14, 0x2 ;  /* 0x0000000e05047c11 */ /* 0x001fc8000f8010ff */
[----:B------:R-:W-:-:S05]  /*05e0*/  LEA.HI.X R5, R5, UR15, R8, 0x2, P0 ;  /* 0x0000000f05057c11 */ /* 0x000fca00080f1408 */
[----:B------:R-:W2:Y:S01]  /*05f0*/  LDG.E.CONSTANT R4, desc[UR12][R4.64] ;  /* 0x0000000c04047981 */ /* 0x000ea2000c1e9900 */
[----:B------:R-:W-:Y:S02]  /*0600*/  IMAD R9, R6, 0x4, R7 ;  /* 0x0000000406097824 */ /* 0x000fe400078e0207 */
[----:B-1----:R-:W-:-:S05]  /*0610*/  IMAD.IADD R6, R11, 0x1, R6 ;  /* 0x000000010b067824 */ /* 0x002fca00078e0206 */
[----:B------:R-:W-:Y:S01]  /*0620*/  ISETP.GE.AND P0, PT, R6, UR16, PT ;  /* 0x0000001006007c0c */ /* 0x000fe2000bf06270 */
[----:B--2---:R0:W-:-:S12]  /*0630*/  STS [R9], R4 ;  /* 0x0000000409007388 */ /* 0x0041d80000000800 */
[----:B------:R-:W-:Y:S05]  /*0640*/  @!P0 BRA `(.L_x_52) ;  /* 0xfffffffc00d88947 */ /* 0x000fea000383ffff */
.L_x_51:
[----:B------:R-:W-:Y:S05]  /*0650*/  BSYNC.RECONVERGENT B0 ;  /* 0x0000000000007941 */ /* 0x000fea0003800200 */
.L_x_50:
[----:B------:R-:W-:Y:S01]  /*0660*/  BAR.SYNC.DEFER_BLOCKING 0x0 ;  /* 0x0000000000007b1d */ /* 0x000fe20000010000 */
[----:B------:R-:W-:Y:S01]  /*0670*/  UISETP.GE.AND UP0, UPT, UR7, 0x1, UPT ;  /* 0x000000010700788c */ /* 0x000fe2000bf06270 */
[----:B------:R-:W-:Y:S02]  /*0680*/  IMAD R3, R3, UR16, RZ ;  /* 0x0000001003037c24 */ /* 0x000fe4000f8e02ff */
[----:B------:R-:W-:-:S03]  /*0690*/  IMAD.MOV.U32 R8, RZ, RZ, -0xeb60d36 ;  /* 0xf149f2caff087424 */ /* 0x000fc600078e00ff */
[----:B------:R-:W-:-:S03]  /*06a0*/  SHF.R.S32.HI R19, RZ, 0x1f, R3 ;  /* 0x0000001fff137819 */ /* 0x000fc60000011403 */
[----:B------:R-:W-:Y:S05]  /*06b0*/  BRA.U !UP0, `(.L_x_53) ;  /* 0x0000000508647547 */ /* 0x000fea000b800000 */
[----:B------:R-:W1:Y:S01]  /*06c0*/  S2R R16, SR_TID.Y ;  /* 0x0000000000107919 */ /* 0x000e620000002200 */
[----:B------:R-:W-:Y:S01]  /*06d0*/  UISETP.GT.AND UP0, UPT, UR16, URZ, UPT ;  /* 0x000000ff1000728c */ /* 0x000fe2000bf04270 */
[----:B------:R-:W2:Y:S08]  /*06e0*/  LDCU UR15, c[0x0][0x364] ;  /* 0x00006c80ff0f77ac */ /* 0x000eb00008000800 */
[----:B------:R-:W-:Y:S05]  /*06f0*/  BRA.U UP0, `(.L_x_54) ;  /* 0x0000000100307547 */ /* 0x000fea000b800000 */
[----:B------:R-:W3:Y:S01]  /*0700*/  LDCU UR4, c[0x0][0x3bc] ;  /* 0x00007780ff0477ac */ /* 0x000ee20008000800 */
[----:B------:R-:W-:Y:S02]  /*0710*/  IMAD.MOV.U32 R8, RZ, RZ, -0xeb60d36 ;  /* 0xf149f2caff087424 */ /* 0x000fe400078e00ff */
[----:B---3--:R-:W-:Y:S01]  /*0720*/  FMUL R5, RZ, UR4 ;  /* 0x00000004ff057c20 */ /* 0x008fe20008400000 */
[----:B------:R-:W-:-:S06]  /*0730*/  UMOV UR4, URZ ;  /* 0x000000ff00047c82 */ /* 0x000fcc0008000000 */
.L_x_55:
        /* <DEDUP_REMOVED lines=8> */
.L_x_54:
[----:B------:R-:W-:Y:S01]  /*07c0*/  IMAD R2, R2, UR16, RZ ;  /* 0x0000001002027c24 */ /* 0x000fe2000f8e02ff */
[----:B------:R-:W-:Y:S01]  /*07d0*/  ULOP3.LUT UR14, UR16, 0x3, URZ, 0xc0, !UPT ;  /* 0x00000003100e7892 */ /* 0x000fe2000f8ec0ff */
[----:B------:R-:W-:Y:S01]  /*07e0*/  IMAD.MOV.U32 R8, RZ, RZ, -0xeb60d36 ;  /* 0xf149f2caff087424 */ /* 0x000fe200078e00ff */
[----:B------:R-:W-:Y:S01]  /*07f0*/  ULOP3.LUT UR8, UR16, 0x7ffffffc, URZ, 0xc0, !UPT ;  /* 0x7ffffffc10087892 */ /* 0x000fe2000f8ec0ff */
[----:B------:R-:W-:-:S11]  /*0800*/  UMOV UR4, URZ ;  /* 0x000000ff00047c82 */ /* 0x000fd60008000000 */
.L_x_61:
[----:B-1----:R-:W-:Y:S01]  /*0810*/  VIADD R5, R16, UR4 ;  /* 0x0000000410057c36 */ /* 0x002fe20008000000 */
[----:B--2---:R-:W-:Y:S01]  /*0820*/  UIADD3 UR4, UPT, UPT, UR15, UR4, URZ ;  /* 0x000000040f047290 */ /* 0x004fe2000fffe0ff */
[----:B------:R-:W-:Y:S03]  /*0830*/  BSSY.RECONVERGENT B0, `(.L_x_56) ;  /* 0x0000040000007945 */ /* 0x000fe60003800200 */
[----:B------:R-:W-:Y:S01]  /*0840*/  ISETP.GE.AND P0, PT, R5, UR7, PT ;  /* 0x0000000705007c0c */ /* 0x000fe2000bf06270 */
[----:B------:R-:W-:-:S12]  /*0850*/  UISETP.GE.AND UP0, UPT, UR4, UR7, UPT ;  /* 0x000000070400728c */ /* 0x000fd8000bf06270 */
[----:B------:R-:W-:Y:S05]  /*0860*/  @P0 BRA `(.L_x_57) ;  /* 0x0000000000f00947 */ /* 0x000fea0003800000 */
[----:B------:R-:W1:Y:S01]  /*0870*/  LDCU UR5, c[0x0][0x3b4] ;  /* 0x00007680ff0577ac */ /* 0x000e620008000800 */
[----:B0-----:R-:W-:Y:S02]  /*0880*/  IMAD R4, R2, R5, RZ ;  /* 0x0000000502047224 */ /* 0x001fe400078e02ff */
[----:B------:R-:W-:-:S03]  /*0890*/  IMAD.MOV.U32 R9, RZ, RZ, RZ ;  /* 0x000000ffff097224 */ /* 0x000fc600078e00ff */
[----:B------:R-:W-:-:S04]  /*08a0*/  IADD3 R17, P0, PT, R3, R4, RZ ;  /* 0x0000000403117210 */ /* 0x000fc80007f1e0ff */
[----:B------:R-:W-:Y:S01]  /*08b0*/  LEA.HI.X.SX32 R18, R4, R19, 0x1, P0 ;  /* 0x0000001304127211 */ /* 0x000fe200000f0eff */
[----:B-1----:R-:W-:-:S03]  /*08c0*/  UISETP.GE.U32.AND UP1, UPT, UR5, 0x4, UPT ;  /* 0x000000040500788c */ /* 0x002fc6000bf26070 */
[----:B------:R-:W-:-:S06]  /*08d0*/  UMOV UR5, URZ ;  /* 0x000000ff00057c82 */ /* 0x000fcc0008000000 */
[----:B------:R-:W-:Y:S05]  /*08e0*/  BRA.U !UP1, `(.L_x_58) ;  /* 0x0000000109647547 */ /* 0x000fea000b800000 */
[----:B------:R-:W0:Y:S01]  /*08f0*/  S2UR UR9, SR_CgaCtaId ;  /* 0x00000000000979c3 */ /* 0x000e220000008800 */
[----:B------:R-:W-:Y:S01]  /*0900*/  UMOV UR5, 0x400 ;  /* 0x0000040000057882 */ /* 0x000fe20000000000 */
[----:B------:R-:W-:Y:S01]  /*0910*/  IMAD.MOV.U32 R9, RZ, RZ, RZ ;  /* 0x000000ffff097224 */ /* 0x000fe200078e00ff */
[----:B------:R-:W-:Y:S01]  /*0920*/  UIADD3 UR5, UPT, UPT, UR5, 0x10, URZ ;  /* 0x0000001005057890 */ /* 0x000fe2000fffe0ff */
[----:B------:R-:W1:Y:S03]  /*0930*/  LDCU.64 UR16, c[0x0][0x388] ;  /* 0x00007100ff1077ac */ /* 0x000e660008000a00 */
[----:B0-----:R-:W-:-:S03]  /*0940*/  ULEA UR9, UR9, UR5, 0x18 ;  /* 0x0000000509097291 */ /* 0x001fc6000f8ec0ff */
[----:B-1----:R-:W-:-:S09]  /*0950*/  UMOV UR5, URZ ;  /* 0x000000ff00057c82 */ /* 0x002fd20008000000 */
.L_x_59:
[----:B------:R-:W-:-:S05]  /*0960*/  IADD3 R4, P0, PT, R17, UR5, RZ ;  /* 0x0000000511047c10 */ /* 0x000fca000ff1e0ff */
[----:B------:R-:W-:Y:S01]  /*0970*/  IMAD.X R5, RZ, RZ, R18, P0 ;  /* 0x000000ffff057224 */ /* 0x000fe200000e0612 */
[----:B------:R-:W-:-:S04]  /*0980*/  LEA R10, P0, R4, UR16, 0x2 ;  /* 0x00000010040a7c11 */ /* 0x000fc8000f8010ff */
[----:B------:R-:W-:-:S05]  /*0990*/  LEA.HI.X R11, R4, UR17, R5, 0x2, P0 ;  /* 0x00000011040b7c11 */ /* 0x000fca00080f1405 */
[----:B------:R-:W2:Y:S04]  /*09a0*/  LDG.E.CONSTANT R12, desc[UR12][R10.64] ;  /* 0x0000000c0a0c7981 */ /* 0x000ea8000c1e9900 */
[----:B------:R-:W3:Y:S04]  /*09b0*/  LDG.E.CONSTANT R13, desc[UR12][R10.64+0x4] ;  /* 0x0000040c0a0d7981 */ /* 0x000ee8000c1e9900 */
[----:B------:R-:W4:Y:S04]  /*09c0*/  LDG.E.CONSTANT R14, desc[UR12][R10.64+0x8] ;  /* 0x0000080c0a0e7981 */ /* 0x000f28000c1e9900 */
[----:B------:R-:W5:Y:S01]  /*09d0*/  LDG.E.CONSTANT R15, desc[UR12][R10.64+0xc] ;  /* 0x00000c0c0a0f7981 */ /* 0x000f62000c1e9900 */
[----:B------:R-:W-:-:S02]  /*09e0*/  ULEA UR10, UR5, UR9, 0x2 ;  /* 0x00000009050a7291 */ /* 0x000fc4000f8e10ff */
[----:B------:R-:W-:-:S04]  /*09f0*/  UIADD3 UR5, UPT, UPT, UR5, 0x4, URZ ;  /* 0x0000000405057890 */ /* 0x000fc8000fffe0ff */
[----:B------:R-:W-:-:S03]  /*0a00*/  UISETP.NE.AND UP1, UPT, UR5, UR8, UPT ;  /* 0x000000080500728c */ /* 0x000fc6000bf25270 */
[----:B------:R-:W2:Y:S02]  /*0a10*/  LDS.128 R4, [UR10] ;  /* 0x0000000aff047984 */ /* 0x000ea40008000c00 */
[----:B--2---:R-:W-:-:S04]  /*0a20*/  FFMA R4, R4, R12, R9 ;  /* 0x0000000c04047223 */ /* 0x004fc80000000009 */
[----:B---3--:R-:W-:-:S04]  /*0a30*/  FFMA R5, R5, R13, R4 ;  /* 0x0000000d05057223 */ /* 0x008fc80000000004 */
[----:B----4-:R-:W-:-:S04]  /*0a40*/  FFMA R6, R6, R14, R5 ;  /* 0x0000000e06067223 */ /* 0x010fc80000000005 */
[----:B-----5:R-:W-:Y:S01]  /*0a50*/  FFMA R9, R7, R15, R6 ;  /* 0x0000000f07097223 */ /* 0x020fe20000000006 */
[----:B------:R-:W-:Y:S06]  /*0a60*/  BRA.U UP1, `(.L_x_59) ;  /* 0xfffffffd01bc7547 */ /* 0x000fec000b83ffff */
[----:B------:R-:W-:-:S05]  /*0a70*/  UMOV UR5, UR8 ;  /* 0x0000000800057c82 */ /* 0x000fca0008000000 */
.L_x_58:
[----:B------:R-:W-:Y:S01]  /*0a80*/  UISETP.NE.AND UP1, UPT, UR14, URZ, UPT ;  /* 0x000000ff0e00728c */ /* 0x000fe2000bf25270 */
[----:B------:R-:W0:Y:S08]  /*0a90*/  LDCU UR18, c[0x0][0x3bc] ;  /* 0x00007780ff1277ac */ /* 0x000e300008000800 */
[----:B------:R-:W-:Y:S05]  /*0aa0*/  BRA.U !UP1, `(.L_x_60) ;  /* 0x0000000109547547 */ /* 0x000fea000b800000 */
[----:B------:R-:W1:Y:S01]  /*0ab0*/  LDCU.64 UR16, c[0x0][0x388] ;  /* 0x00007100ff1077ac */ /* 0x000e620008000a00 */
[----:B------:R-:W-:-:S05]  /*0ac0*/  IADD3 R4, P0, PT, R17, UR5, RZ ;  /* 0x0000000511047c10 */ /* 0x000fca000ff1e0ff */
[----:B------:R-:W-:Y:S01]  /*0ad0*/  IMAD.X R5, RZ, RZ, R18, P0 ;  /* 0x000000ffff057224 */ /* 0x000fe200000e0612 */
[----:B-1----:R-:W-:-:S04]  /*0ae0*/  LEA R10, P0, R4, UR16, 0x2 ;  /* 0x00000010040a7c11 */ /* 0x002fc8000f8010ff */
[----:B------:R-:W-:-:S05]  /*0af0*/  LEA.HI.X R11, R4, UR17, R5, 0x2, P0 ;  /* 0x00000011040b7c11 */ /* 0x000fca00080f1405 */
[----:B------:R-:W2:Y:S01]  /*0b00*/  LDG.E.CONSTANT R12, desc[UR12][R10.64] ;  /* 0x0000000c0a0c7981 */ /* 0x000ea2000c1e9900 */
[----:B------:R-:W1:Y:S01]  /*0b10*/  S2UR UR10, SR_CgaCtaId ;  /* 0x00000000000a79c3 */ /* 0x000e620000008800 */
[----:B------:R-:W-:Y:S01]  /*0b20*/  UMOV UR9, 0x400 ;  /* 0x0000040000097882 */ /* 0x000fe20000000000 */
[----:B------:R-:W-:Y:S02]  /*0b30*/  UISETP.NE.AND UP1, UPT, UR14, 0x1, UPT ;  /* 0x000000010e00788c */ /* 0x000fe4000bf25270 */
[----:B------:R-:W-:-:S04]  /*0b40*/  UIADD3 UR9, UPT, UPT, UR9, 0x10, URZ ;  /* 0x0000001009097890 */ /* 0x000fc8000fffe0ff */
[----:B-1----:R-:W-:-:S04]  /*0b50*/  ULEA UR9, UR10, UR9, 0x18 ;  /* 0x000000090a097291 */ /* 0x002fc8000f8ec0ff */
[----:B------:R-:W-:-:S09]  /*0b60*/  ULEA UR5, UR5, UR9, 0x2 ;  /* 0x0000000905057291 */ /* 0x000fd2000f8e10ff */
[----:B------:R-:W2:Y:S02]  /*0b70*/  LDS.128 R4, [UR5] ;  /* 0x00000005ff047984 */ /* 0x000ea40008000c00 */
[----:B--2---:R-:W-:Y:S01]  /*0b80*/  FFMA R9, R4, R12, R9 ;  /* 0x0000000c04097223 */ /* 0x004fe20000000009 */
[----:B------:R-:W-:Y:S06]  /*0b90*/  BRA.U !UP1, `(.L_x_60) ;  /* 0x0000000109187547 */ /* 0x000fec000b800000 */
[----:B------:R-:W-:Y:S01]  /*0ba0*/  UISETP.NE.AND UP1, UPT, UR14, 0x2, UPT ;  /* 0x000000020e00788c */ /* 0x000fe2000bf25270 */
[----:B------:R-:W2:Y:S05]  /*0bb0*/  LDG.E.CONSTANT R4, desc[UR12][R10.64+0x4] ;  /* 0x0000040c0a047981 */ /* 0x000eaa000c1e9900 */
[----:B------:R-:W-:-:S13]  /*0bc0*/  PLOP3.LUT P0, PT, PT, PT, UP1, 0x80, 0x8 ;  /* 0x000000000008781c */ /* 0x000fda0003f0f018 */
[----:B------:R-:W3:Y:S01]  /*0bd0*/  @P0 LDG.E.CONSTANT R12, desc[UR12][R10.64+0x8] ;  /* 0x0000080c0a0c0981 */ /* 0x000ee2000c1e9900 */
[----:B--2---:R-:W-:-:S04]  /*0be0*/  FFMA R9, R4, R5, R9 ;  /* 0x0000000504097223 */ /* 0x004fc80000000009 */
[----:B---3--:R-:W-:-:S07]  /*0bf0*/  @P0 FFMA R9, R12, R6, R9 ;  /* 0x000000060c090223 */ /* 0x008fce0000000009 */
.L_x_60:
[----:B0-----:R-:W-:-:S05]  /*0c00*/  FMUL R9, R9, UR18 ;  /* 0x0000001209097c20 */ /* 0x001fca0008400000 */
[----:B------:R-:W-:-:S04]  /*0c10*/  FSETP.GT.AND P0, PT, R9, R8, PT ;  /* 0x000000080900720b */ /* 0x000fc80003f04000 */
[----:B------:R-:W-:-:S09]  /*0c20*/  FSEL R8, R9, R8, P0 ;  /* 0x0000000809087208 */ /* 0x000fd20000000000 */
.L_x_57:
[----:B------:R-:W-:Y:S05]  /*0c30*/  BSYNC.RECONVERGENT B0 ;  /* 0x0000000000007941 */ /* 0x000fea0003800200 */
.L_x_56:
[----:B------:R-:W-:Y:S05]  /*0c40*/  BRA.U !UP0, `(.L_x_61) ;  /* 0xfffffff908f07547 */ /* 0x000fea000b83ffff */
.L_x_53:
        /* <DEDUP_REMOVED lines=11> */
[----:B0-----:R-:W0:Y:S01]  /*0d00*/  LDC.64 R4, c[0x0][0x3b0] ;  /* 0x0000ec00ff047b82 */ /* 0x001e220000000a00 */
[----:B------:R-:W2:Y:S01]  /*0d10*/  LDS R2, [UR4] ;  /* 0x00000004ff027984 */ /* 0x000ea20008000800 */
[----:B------:R-:W3:Y:S01]  /*0d20*/  LDCU UR9, c[0x0][0x364] ;  /* 0x00006c80ff0977ac */ /* 0x000ee20008000800 */
[----:B0-----:R-:W-:Y:S01]  /*0d30*/  ISETP.GT.AND P0, PT, R5, RZ, PT ;  /* 0x000000ff0500720c */ /* 0x001fe20003f04270 */
[----:B------:R-:W-:-:S12]  /*0d40*/  IMAD R15, R4, R5, RZ ;  /* 0x00000005040f7224 */ /* 0x000fd800078e02ff */
[----:B--23--:R-:W-:Y:S05]  /*0d50*/  @P0 BRA `(.L_x_63) ;  /* 0x00000000008c0947 */ /* 0x00cfea0003800000 */
[----:B------:R-:W0:Y:S01]  /*0d60*/  LDCU UR4, c[0x0][0x3bc] ;  /* 0x00007780ff0477ac */ /* 0x000e220008000800 */
[----:B------:R-:W-:Y:S02]  /*0d70*/  IMAD.MOV.U32 R5, RZ, RZ, 0x3bbb989d ;  /* 0x3bbb989dff057424 */ /* 0x000fe400078e00ff */
[----:B------:R-:W-:Y:S01]  /*0d80*/  IMAD.MOV.U32 R7, RZ, RZ, 0x437c0000 ;  /* 0x437c0000ff077424 */ /* 0x000fe200078e00ff */
[----:B------:R-:W2:Y:S01]  /*0d90*/  LDCU.64 UR14, c[0x0][0x390] ;  /* 0x00007200ff0e77ac */ /* 0x000ea20008000a00 */
[----:B------:R-:W-:Y:S02]  /*0da0*/  IMAD.MOV.U32 R17, RZ, RZ, RZ ;  /* 0x000000ffff117224 */ /* 0x000fe400078e00ff */
[----:B------:R-:W-:Y:S02]  /*0db0*/  IMAD.MOV.U32 R21, RZ, RZ, RZ ;  /* 0x000000ffff157224 */ /* 0x000fe400078e00ff */
[----:B0-----:R-:W-:Y:S01]  /*0dc0*/  FFMA R2, RZ, UR4, -R2 ;  /* 0x00000004ff027c23 */ /* 0x001fe20008000802 */
[----:B------:R-:W-:-:S03]  /*0dd0*/  UMOV UR4, URZ ;  /* 0x000000ff00047c82 */ /* 0x000fc60008000000 */
        /* <DEDUP_REMOVED lines=8> */
[----:B------:R-:W0:Y:S02]  /*0e60*/  MUFU.EX2 R5, R5 ;  /* 0x0000000500057308 */ /* 0x000e240000000800 */
[----:B0-2---:R-:W-:-:S07]  /*0e70*/  FMUL R2, R4, R5 ;  /* 0x0000000504027220 */ /* 0x005fce0000400000 */
.L_x_66:
        /* <DEDUP_REMOVED lines=11> */
[----:B------:R-:W2:Y:S01]  /*0f30*/  LDG.E.CONSTANT R4, desc[UR12][R4.64] ;  /* 0x0000000c04047981 */ /* 0x000ea2000c1e9900 */
[----:B------:R-:W-:Y:S01]  /*0f40*/  FADD R21, R21, R2 ;  /* 0x0000000215157221 */ /* 0x000fe20000000000 */
[----:B--2---:R-:W-:-:S07]  /*0f50*/  FFMA R17, R2, R4, R17 ;  /* 0x0000000402117223 */ /* 0x004fce0000000011 */
.L_x_65:
[----:B------:R-:W-:Y:S05]  /*0f60*/  BSYNC.RECONVERGENT B0 ;  /* 0x0000000000007941 */ /* 0x000fea0003800200 */
.L_x_64:
[----:B------:R-:W-:Y:S05]  /*0f70*/  BRA.U !UP0, `(.L_x_66) ;  /* 0xfffffffd08c07547 */ /* 0x000fea000b83ffff */
[----:B------:R-:W-:Y:S05]  /*0f80*/  BRA `(.L_x_62) ;  /* 0x0000000400747947 */ /* 0x000fea0003800000 */
.L_x_63:
[C---:B------:R-:W-:Y:S01]  /*0f90*/  LOP3.LUT R14, R5.reuse, 0x7ffffffc, RZ, 0xc0, !PT ;  /* 0x7ffffffc050e7812 */ /* 0x040fe200078ec0ff */
[----:B------:R-:W-:Y:S01]  /*0fa0*/  IMAD.MOV.U32 R17, RZ, RZ, RZ ;  /* 0x000000ffff117224 */ /* 0x000fe200078e00ff */
[----:B------:R-:W-:Y:S01]  /*0fb0*/  LOP3.LUT R12, R5, 0x3, RZ, 0xc0, !PT ;  /* 0x00000003050c7812 */ /* 0x000fe200078ec0ff */
[----:B------:R-:W-:Y:S01]  /*0fc0*/  IMAD.MOV.U32 R21, RZ, RZ, RZ ;  /* 0x000000ffff157224 */ /* 0x000fe200078e00ff */
[----:B------:R-:W-:Y:S01]  /*0fd0*/  UMOV UR4, URZ ;  /* 0x000000ff00047c82 */ /* 0x000fe20008000000 */
[----:B------:R-:W-:-:S07]  /*0fe0*/  IMAD.MOV R10, RZ, RZ, -R14 ;  /* 0x000000ffff0a7224 */ /* 0x000fce00078e0a0e */
.L_x_72:
[----:B------:R-:W-:Y:S01]  /*0ff0*/  VIADD R18, R11, UR4 ;  /* 0x000000040b127c36 */ /* 0x000fe20008000000 */
[----:B------:R-:W-:Y:S01]  /*1000*/  UIADD3 UR4, UPT, UPT, UR9, UR4, URZ ;  /* 0x0000000409047290 */ /* 0x000fe2000fffe0ff */
[----:B------:R-:W-:Y:S03]  /*1010*/  BSSY.RECONVERGENT B0, `(.L_x_67) ;  /* 0x0000053000007945 */ /* 0x000fe60003800200 */
[----:B------:R-:W-:Y:S01]  /*1020*/  ISETP.GE.AND P0, PT, R18, UR7, PT ;  /* 0x0000000712007c0c */ /* 0x000fe2000bf06270 */
[----:B------:R-:W-:-:S12]  /*1030*/  UISETP.GE.AND UP0, UPT, UR4, UR7, UPT ;  /* 0x000000070400728c */ /* 0x000fd8000bf06270 */
[----:B------:R-:W-:Y:S05]  /*1040*/  @P0 BRA `(.L_x_68) ;  /* 0x00000004003c0947 */ /* 0x000fea0003800000 */
[----:B------:R-:W0:Y:S01]  /*1050*/  LDCU UR5, c[0x0][0x3b4] ;  /* 0x00007680ff0577ac */ /* 0x000e220008000800 */
[----:B------:R-:W-:Y:S02]  /*1060*/  IMAD R18, R15, R18, RZ ;  /* 0x000000120f127224 */ /* 0x000fe400078e02ff */
[----:B------:R-:W-:Y:S02]  /*1070*/  IMAD.MOV.U32 R13, RZ, RZ, RZ ;  /* 0x000000ffff0d7224 */ /* 0x000fe400078e00ff */
[----:B------:R-:W-:Y:S01]  /*1080*/  IMAD.MOV.U32 R6, RZ, RZ, RZ ;  /* 0x000000ffff067224 */ /* 0x000fe200078e00ff */
[----:B------:R-:W-:-:S04]  /*1090*/  IADD3 R23, P0, PT, R3, R18, RZ ;  /* 0x0000001203177210 */ /* 0x000fc80007f1e0ff */
[----:B------:R-:W-:Y:S01]  /*10a0*/  LEA.HI.X.SX32 R18, R18, R19, 0x1, P0 ;  /* 0x0000001312127211 */ /* 0x000fe200000f0eff */
[----:B0-----:R-:W-:-:S09]  /*10b0*/  UISETP.GE.U32.AND UP1, UPT, UR5, 0x4, UPT ;  /* 0x000000040500788c */ /* 0x001fd2000bf26070 */
[----:B------:R-:W-:Y:S05]  /*10c0*/  BRA.U !UP1, `(.L_x_69) ;  /* 0x0000000109747547 */ /* 0x000fea000b800000 */
[----:B------:R-:W0:Y:S01]  /*10d0*/  LDCU.64 UR14, c[0x0][0x388] ;  /* 0x00007100ff0e77ac */ /* 0x000e220008000a00 */
[----:B------:R-:W2:Y:S01]  /*10e0*/  S2UR UR8, SR_CgaCtaId ;  /* 0x00000000000879c3 */ /* 0x000ea20000008800 */
[----:B------:R-:W-:Y:S01]  /*10f0*/  IMAD.MOV.U32 R13, RZ, RZ, RZ ;  /* 0x000000ffff0d7224 */ /* 0x000fe200078e00ff */
[----:B------:R-:W-:Y:S01]  /*1100*/  UMOV UR5, 0x400 ;  /* 0x0000040000057882 */ /* 0x000fe20000000000 */
[----:B------:R-:W-:Y:S01]  /*1110*/  IMAD.MOV.U32 R20, RZ, RZ, R10 ;  /* 0x000000ffff147224 */ /* 0x000fe200078e000a */
[----:B------:R-:W-:Y:S01]  /*1120*/  UIADD3 UR5, UPT, UPT, UR5, 0x10, URZ ;  /* 0x0000001005057890 */ /* 0x000fe2000fffe0ff */
[----:B0-----:R-:W-:-:S04]  /*1130*/  LEA R4, P0, R23, UR14, 0x2 ;  /* 0x0000000e17047c11 */ /* 0x001fc8000f8010ff */
[----:B------:R-:W-:Y:S02]  /*1140*/  IADD3 R4, P1, PT, R4, 0x8, RZ ;  /* 0x0000000804047810 */ /* 0x000fe40007f3e0ff */
[----:B------:R-:W-:Y:S01]  /*1150*/  LEA.HI.X R5, R23, UR15, R18, 0x2, P0 ;  /* 0x0000000f17057c11 */ /* 0x000fe200080f1412 */
[----:B--2---:R-:W-:-:S04]  /*1160*/  ULEA UR5, UR8, UR5, 0x18 ;  /* 0x0000000508057291 */ /* 0x004fc8000f8ec0ff */
[----:B------:R-:W-:-:S08]  /*1170*/  IMAD.X R5, RZ, RZ, R5, P1 ;  /* 0x000000ffff057224 */ /* 0x000fd000008e0605 */
.L_x_70:
[----:B-1----:R-:W-:Y:S02]  /*1180*/  IMAD.MOV.U32 R8, RZ, RZ, R4 ;  /* 0x000000ffff087224 */ /* 0x002fe400078e0004 */
[----:B------:R-:W-:Y:S02]  /*1190*/  IMAD.MOV.U32 R9, RZ, RZ, R5 ;  /* 0x000000ffff097224 */ /* 0x000fe400078e0005 */
[----:B------:R-:W0:Y:S04]  /*11a0*/  LDS.128 R4, [UR5] ;  /* 0x00000005ff047984 */ /* 0x000e280008000c00 */
[----:B------:R-:W0:Y:S04]  /*11b0*/  LDG.E.CONSTANT R24, desc[UR12][R8.64+-0x8] ;  /* 0xfffff80c08187981 */ /* 0x000e28000c1e9900 */
[----:B------:R-:W2:Y:S04]  /*11c0*/  LDG.E.CONSTANT R25, desc[UR12][R8.64+-0x4] ;  /* 0xfffffc0c08197981 */ /* 0x000ea8000c1e9900 */
[----:B------:R-:W3:Y:S04]  /*11d0*/  LDG.E.CONSTANT R26, desc[UR12][R8.64] ;  /* 0x0000000c081a7981 */ /* 0x000ee8000c1e9900 */
[----:B------:R-:W4:Y:S01]  /*11e0*/  LDG.E.CONSTANT R22, desc[UR12][R8.64+0x4] ;  /* 0x0000040c08167981 */ /* 0x000f22000c1e9900 */
[----:B------:R-:W-:Y:S01]  /*11f0*/  VIADD R20, R20, 0x4 ;  /* 0x0000000414147836 */ /* 0x000fe20000000000 */
[----:B------:R-:W-:-:S04]  /*1200*/  UIADD3 UR5, UPT, UPT, UR5, 0x10, URZ ;  /* 0x0000001005057890 */ /* 0x000fc8000fffe0ff */
[----:B------:R-:W-:Y:S01]  /*1210*/  ISETP.NE.AND P0, PT, R20, RZ, PT ;  /* 0x000000ff1400720c */ /* 0x000fe20003f05270 */
[----:B0-----:R-:W-:-:S04]  /*1220*/  FFMA R4, R4, R24, R13 ;  /* 0x0000001804047223 */ /* 0x001fc8000000000d */
[----:B--2---:R-:W-:Y:S01]  /*1230*/  FFMA R5, R5, R25, R4 ;  /* 0x0000001905057223 */ /* 0x004fe20000000004 */
[----:B------:R-:W-:-:S03]  /*1240*/  IADD3 R4, P1, PT, R8, 0x10, RZ ;  /* 0x0000001008047810 */ /* 0x000fc60007f3e0ff */
[----:B---3--:R-:W-:Y:S02]  /*1250*/  FFMA R6, R6, R26, R5 ;  /* 0x0000001a06067223 */ /* 0x008fe40000000005 */
[----:B------:R-:W-:Y:S02]  /*1260*/  IMAD.X R5, RZ, RZ, R9, P1 ;  /* 0x000000ffff057224 */ /* 0x000fe400008e0609 */
[----:B----4-:R-:W-:Y:S01]  /*1270*/  FFMA R13, R7, R22, R6 ;  /* 0x00000016070d7223 */ /* 0x010fe20000000006 */
[----:B------:R-:W-:Y:S06]  /*1280*/  @P0 BRA `(.L_x_70) ;  /* 0xfffffffc00bc0947 */ /* 0x000fec000383ffff */
[----:B------:R-:W-:-:S07]  /*1290*/  IMAD.MOV.U32 R6, RZ, RZ, R14 ;  /* 0x000000ffff067224 */ /* 0x000fce00078e000e */
.L_x_69:
[----:B------:R-:W0:Y:S01]  /*12a0*/  LDCU.64 UR14, c[0x0][0x390] ;  /* 0x00007200ff0e77ac */ /* 0x000e220008000a00 */
[----:B------:R-:W-:Y:S01]  /*12b0*/  IADD3 R5, P0, PT, R0, R23, RZ ;  /* 0x0000001700057210 */ /* 0x000fe20007f1e0ff */
[----:B------:R-:W2:Y:S04]  /*12c0*/  LDCU UR5, c[0x0][0x3bc] ;  /* 0x00007780ff0577ac */ /* 0x000ea80008000800 */
[----:B-1----:R-:W-:Y:S01]  /*12d0*/  IMAD.X R8, RZ, RZ, R18, P0 ;  /* 0x000000ffff087224 */ /* 0x002fe200000e0612 */
[----:B0-----:R-:W-:-:S04]  /*12e0*/  LEA R4, P0, R5, UR14, 0x2 ;  /* 0x0000000e05047c11 */ /* 0x001fc8000f8010ff */
[----:B------:R-:W-:-:S05]  /*12f0*/  LEA.HI.X R5, R5, UR15, R8, 0x2, P0 ;  /* 0x0000000f05057c11 */ /* 0x000fca00080f1408 */
[----:B------:R0:W5:Y:S01]  /*1300*/  LDG.E.CONSTANT R20, desc[UR12][R4.64] ;  /* 0x0000000c04147981 */ /* 0x000162000c1e9900 */
[----:B------:R-:W-:-:S13]  /*1310*/  ISETP.NE.AND P0, PT, R12, RZ, PT ;  /* 0x000000ff0c00720c */ /* 0x000fda0003f05270 */
[----:B0-2---:R-:W-:Y:S05]  /*1320*/  @!P0 BRA `(.L_x_71) ;  /* 0x0000000000508947 */ /* 0x005fea0003800000 */
[----:B------:R-:W0:Y:S01]  /*1330*/  LDCU.64 UR14, c[0x0][0x388] ;  /* 0x00007100ff0e77ac */ /* 0x000e220008000a00 */
[----:B------:R-:W-:-:S05]  /*1340*/  IADD3 R23, P0, PT, R6, R23, RZ ;  /* 0x0000001706177210 */ /* 0x000fca0007f1e0ff */
[----:B------:R-:W-:Y:S01]  /*1350*/  IMAD.X R18, RZ, RZ, R18, P0 ;  /* 0x000000ffff127224 */ /* 0x000fe200000e0612 */
[----:B0-----:R-:W-:-:S04]  /*1360*/  LEA R8, P0, R23, UR14, 0x2 ;  /* 0x0000000e17087c11 */ /* 0x001fc8000f8010ff */
[----:B------:R-:W-:-:S05]  /*1370*/  LEA.HI.X R9, R23, UR15, R18, 0x2, P0 ;  /* 0x0000000f17097c11 */ /* 0x000fca00080f1412 */
[----:B------:R-:W2:Y:S01]  /*1380*/  LDG.E.CONSTANT R18, desc[UR12][R8.64] ;  /* 0x0000000c08127981 */ /* 0x000ea2000c1e9900 */
[----:B------:R-:W-:Y:S02]  /*1390*/  MOV R4, 0x400 ;  /* 0x0000040000047802 */ /* 0x000fe40000000f00 */
[----:B------:R-:W-:Y:S01]  /*13a0*/  ISETP.NE.AND P0, PT, R12, 0x1, PT ;  /* 0x000000010c00780c */ /* 0x000fe20003f05270 */
[----:B------:R-:W0:Y:S02]  /*13b0*/  S2R R5, SR_CgaCtaId ;  /* 0x0000000000057919 */ /* 0x000e240000008800 */
[----:B------:R-:W-:-:S05]  /*13c0*/  VIADD R4, R4, 0x10 ;  /* 0x0000001004047836 */ /* 0x000fca0000000000 */
[----:B0-----:R-:W-:-:S05]  /*13d0*/  LEA R5, R5, R4, 0x18 ;  /* 0x0000000405057211 */ /* 0x001fca00078ec0ff */
[----:B------:R-:W-:-:S06]  /*13e0*/  IMAD R4, R6, 0x4, R5 ;  /* 0x0000000406047824 */ /* 0x000fcc00078e0205 */
[----:B------:R-:W2:Y:S02]  /*13f0*/  LDS.128 R4, [R4] ;  /* 0x0000000004047984 */ /* 0x000ea40000000c00 */
[----:B--2---:R-:W-:Y:S01]  /*1400*/  FFMA R13, R4, R18, R13 ;  /* 0x00000012040d7223 */ /* 0x004fe2000000000d */
[----:B------:R-:W-:Y:S06]  /*1410*/  @!P0 BRA `(.L_x_71) ;  /* 0x0000000000148947 */ /* 0x000fec0003800000 */
[----:B------:R-:W-:Y:S01]  /*1420*/  ISETP.NE.AND P0, PT, R12, 0x2, PT ;  /* 0x000000020c00780c */ /* 0x000fe20003f05270 */
[----:B------:R-:W2:-:S12]  /*1430*/  LDG.E.CONSTANT R4, desc[UR12][R8.64+0x4] ;  /* 0x0000040c08047981 */ /* 0x000e98000c1e9900 */
[----:B------:R-:W3:Y:S01]  /*1440*/  @P0 LDG.E.CONSTANT R18, desc[UR12][R8.64+0x8] ;  /* 0x0000080c08120981 */ /* 0x000ee2000c1e9900 */
[----:B--2---:R-:W-:-:S04]  /*1450*/  FFMA R13, R4, R5, R13 ;  /* 0x00000005040d7223 */ /* 0x004fc8000000000d */
[----:B---3--:R-:W-:-:S07]  /*1460*/  @P0 FFMA R13, R18, R6, R13 ;  /* 0x00000006120d0223 */ /* 0x008fce000000000d */
.L_x_71:
[----:B------:R-:W-:Y:S02]  /*1470*/  IMAD.MOV.U32 R4, RZ, RZ, 0x3bbb989d ;  /* 0x3bbb989dff047424 */ /* 0x000fe400078e00ff */
[----:B------:R-:W-:Y:S01]  /*1480*/  FFMA R13, R13, UR5, -R2 ;  /* 0x000000050d0d7c23 */ /* 0x000fe20008000802 */
[----:B------:R-:W-:-:S03]  /*1490*/  IMAD.MOV.U32 R5, RZ, RZ, 0x437c0000 ;  /* 0x437c0000ff057424 */ /* 0x000fc600078e00ff */
        /* <DEDUP_REMOVED lines=9> */
[----:B-----5:R-:W-:-:S07]  /*1530*/  FFMA R17, R4, R20, R17 ;  /* 0x0000001404117223 */ /* 0x020fce0000000011 */
.L_x_68:
[----:B------:R-:W-:Y:S05]  /*1540*/  BSYNC.RECONVERGENT B0 ;  /* 0x0000000000007941 */ /* 0x000fea0003800200 */
.L_x_67:
[----:B------:R-:W-:Y:S05]  /*1550*/  BRA.U !UP0, `(.L_x_72) ;  /* 0xfffffff908a47547 */ /* 0x000fea000b83ffff */
.L_x_62:
[----:B------:R-:W-:Y:S01]  /*1560*/  ISETP.NE.AND P0, PT, R16, RZ, PT ;  /* 0x000000ff1000720c */ /* 0x000fe20003f05270 */
[----:B------:R-:W-:-:S12]  /*1570*/  BSSY.RECONVERGENT B0, `(.L_x_73) ;  /* 0x0000012000007945 */ /* 0x000fd80003800200 */
[----:B------:R-:W-:Y:S05]  /*1580*/  @P0 BRA `(.L_x_74) ;  /* 0x0000000000400947 */ /* 0x000fea0003800000 */
[----:B------:R-:W2:Y:S01]  /*1590*/  S2R R7, SR_CgaCtaId ;  /* 0x0000000000077919 */ /* 0x000ea20000008800 */
[----:B------:R-:W-:Y:S01]  /*15a0*/  MOV R6, 0x400 ;  /* 0x0000040000067802 */ /* 0x000fe20000000f00 */
[----:B------:R-:W-:Y:S04]  /*15b0*/  BSSY.RECONVERGENT B1, `(.L_x_75) ;  /* 0x0000007000017945 */ /* 0x000fe80003800200 */
[----:B------:R-:W-:-:S05]  /*15c0*/  VIADD R2, R6, 0x4 ;  /* 0x0000000406027836 */ /* 0x000fca0000000000 */
[----:B--2---:R-:W-:-:S07]  /*15d0*/  LEA R2, R7, R2, 0x18 ;  /* 0x0000000207027211 */ /* 0x004fce00078ec0ff */
.L_x_76:
[----:B0-----:R-:W0:Y:S02]  /*15e0*/  LDS R4, [R2] ;  /* 0x0000000002047984 */ /* 0x001e240000000800 */
[----:B0-----:R-:W-:-:S05]  /*15f0*/  FADD R5, R21, R4 ;  /* 0x0000000415057221 */ /* 0x001fca0000000000 */
[----:B------:R-:W0:Y:S02]  /*1600*/  ATOMS.CAST.SPIN P1, [R2], R4, R5 ;  /* 0x000000040200758d */ /* 0x000e240001820005 */
[----:B0-----:R-:W-:Y:S05]  /*1610*/  @!P1 BRA `(.L_x_76) ;  /* 0xfffffffc00f09947 */ /* 0x001fea000383ffff */
[----:B------:R-:W-:Y:S05]  /*1620*/  BSYNC.RECONVERGENT B1 ;  /* 0x0000000000017941 */ /* 0x000fea0003800200 */
.L_x_75:
[----:B------:R-:W-:-:S05]  /*1630*/  VIADD R2, R6, 0x8 ;  /* 0x0000000806027836 */ /* 0x000fca0000000000 */
[----:B------:R-:W-:-:S07]  /*1640*/  LEA R2, R7, R2, 0x18 ;  /* 0x0000000207027211 */ /* 0x000fce00078ec0ff */
.L_x_77:
[----:B------:R-:W0:Y:S02]  /*1650*/  LDS R4, [R2] ;  /* 0x0000000002047984 */ /* 0x000e240000000800 */
[----:B0-----:R-:W-:-:S05]  /*1660*/  FADD R5, R17, R4 ;  /* 0x0000000411057221 */ /* 0x001fca0000000000 */
[----:B------:R-:W0:Y:S02]  /*1670*/  ATOMS.CAST.SPIN P1, [R2], R4, R5 ;  /* 0x000000040200758d */ /* 0x000e240001820005 */
[----:B0-----:R-:W-:Y:S05]  /*1680*/  @!P1 BRA `(.L_x_77) ;  /* 0xfffffffc00f09947 */ /* 0x001fea000383ffff */
.L_x_74:
[----:B------:R-:W-:Y:S05]  /*1690*/  BSYNC.RECONVERGENT B0 ;  /* 0x0000000000007941 */ /* 0x000fea0003800200 */
.L_x_73:
        /* <DEDUP_REMOVED lines=9> */
[----:B0-----:R-:W0:Y:S08]  /*1730*/  MUFU.RCP R4, R5 ;  /* 0x0000000500047308 */ /* 0x001e300000001000 */
        /* <DEDUP_REMOVED lines=9> */
[----:B-1----:R-:W-:Y:S05]  /*17d0*/  CALL.REL.NOINC `($__internal_1_$__cuda_sm3x_div_rn_noftz_f32_slowpath) ;  /* 0x0000001000bc7944 */ /* 0x002fea0003c00000 */
[----:B------:R-:W-:-:S07]  /*17e0*/  IMAD.MOV.U32 R3, RZ, RZ, R2 ;  /* 0x000000ffff037224 */ /* 0x000fce00078e0002 */
.L_x_79:
[----:B------:R-:W-:Y:S01]  /*17f0*/  IMAD.MOV.U32 R2, RZ, RZ, R3 ;  /* 0x000000ffff027224 */ /* 0x000fe200078e0003 */
[----:B------:R-:W-:Y:S06]  /*1800*/  BRA `(.L_x_80) ;  /* 0x0000001000887947 */ /* 0x000fec0003800000 */
.L_x_78:
[----:B------:R-:W-:-:S09]  /*1810*/  UISETP.GE.AND UP0, UPT, UR7, 0x1, UPT ;  /* 0x000000010700788c */ /* 0x000fd2000bf06270 */
[----:B------:R-:W-:Y:S05]  /*1820*/  BRA.U !UP0, `(.L_x_80) ;  /* 0x0000001108807547 */ /* 0x000fea000b800000 */
[----:B------:R-:W2:Y:S01]  /*1830*/  LDCU.64 UR28, c[0x0][0x3b0] ;  /* 0x00007600ff1c77ac */ /* 0x000ea20008000a00 */
[----:B------:R-:W-:Y:S02]  /*1840*/  IADD3 R18, P0, PT, R3, R0, RZ ;  /* 0x0000000003127210 */ /* 0x000fe40007f1e0ff */
[----:B------:R-:W-:Y:S01]  /*1850*/  CS2R R20, SRZ ;  /* 0x0000000000147805 */ /* 0x000fe2000001ff00 */
[----:B------:R-:W-:Y:S02]  /*1860*/  UISETP.GE.U32.AND UP1, UPT, UR7, 0x10, UPT ;  /* 0x000000100700788c */ /* 0x000fe4000bf26070 */
[----:B------:R-:W-:Y:S01]  /*1870*/  ULOP3.LUT UR27, UR7, 0xf, URZ, 0xc0, !UPT ;  /* 0x0000000f071b7892 */ /* 0x000fe2000f8ec0ff */
[----:B------:R-:W-:-:S03]  /*1880*/  IMAD.X R19, RZ, RZ, R19, P0 ;  /* 0x000000ffff137224 */ /* 0x000fc600000e0613 */
[----:B------:R-:W-:Y:S02]  /*1890*/  UISETP.NE.AND UP0, UPT, UR27, URZ, UPT ;  /* 0x000000ff1b00728c */ /* 0x000fe4000bf05270 */
[----:B--2---:R-:W-:Y:S01]  /*18a0*/  UIMAD UR8, UR28, UR29, URZ ;  /* 0x0000001d1c0872a4 */ /* 0x004fe2000f8e02ff */
[----:B------:R-:W-:Y:S11]  /*18b0*/  BRA.U !UP1, `(.L_x_81) ;  /* 0x0000000909607547 */ /* 0x000ff6000b800000 */
[----:B------:R-:W-:Y:S01]  /*18c0*/  ULOP3.LUT UR4, UR7, 0x7ffffff0, URZ, 0xc0, !UPT ;  /* 0x7ffffff007047892 */ /* 0x000fe2000f8ec0ff */
[----:B------:R-:W-:Y:S01]  /*18d0*/  IMAD.MOV.U32 R21, RZ, RZ, RZ ;  /* 0x000000ffff157224 */ /* 0x000fe200078e00ff */
[----:B------:R-:W-:Y:S02]  /*18e0*/  USHF.L.U32 UR10, UR8, 0x1, URZ ;  /* 0x00000001080a7899 */ /* 0x000fe400080006ff */
[----:B------:R-:W-:Y:S02]  /*18f0*/  UIADD3 UR9, UPT, UPT, -UR4, URZ, URZ ;  /* 0x000000ff04097290 */ /* 0x000fe4000fffe1ff */
[----:B------:R-:W-:Y:S01]  /*1900*/  IMAD.U32 R20, RZ, RZ, UR4 ;  /* 0x00000004ff147e24 */ /* 0x000fe2000f8e00ff */
[----:B------:R-:W-:Y:S02]  /*1910*/  UIMAD UR14, UR8, 0x3, URZ ;  /* 0x00000003080e78a4 */ /* 0x000fe4000f8e02ff */
[----:B------:R-:W-:Y:S02]  /*1920*/  USHF.L.U32 UR15, UR8, 0x2, URZ ;  /* 0x00000002080f7899 */ /* 0x000fe400080006ff */
[----:B------:R-:W-:-:S02]  /*1930*/  UIMAD UR16, UR8, 0x5, URZ ;  /* 0x00000005081078a4 */ /* 0x000fc4000f8e02ff */
[----:B------:R-:W-:Y:S02]  /*1940*/  UIMAD UR17, UR8, 0x6, URZ ;  /* 0x00000006081178a4 */ /* 0x000fe4000f8e02ff */
[----:B------:R-:W-:Y:S02]  /*1950*/  UIMAD UR18, UR8, 0x7, URZ ;  /* 0x00000007081278a4 */ /* 0x000fe4000f8e02ff */
[----:B------:R-:W-:Y:S02]  /*1960*/  USHF.L.U32 UR19, UR8, 0x3, URZ ;  /* 0x0000000308137899 */ /* 0x000fe400080006ff */
[----:B------:R-:W-:Y:S02]  /*1970*/  UIMAD UR20, UR8, 0x9, URZ ;  /* 0x00000009081478a4 */ /* 0x000fe4000f8e02ff */
[----:B------:R-:W-:Y:S02]  /*1980*/  UIMAD UR21, UR8, 0xa, URZ ;  /* 0x0000000a081578a4 */ /* 0x000fe4000f8e02ff */
[----:B------:R-:W-:Y:S01]  /*1990*/  UIMAD UR22, UR8, 0xb, URZ ;  /* 0x0000000b081678a4 */ /* 0x000fe2000f8e02ff */
[----:B------:R-:W2:Y:S01]  /*19a0*/  LDCU.64 UR30, c[0x0][0x390] ;  /* 0x00007200ff1e77ac */ /* 0x000ea20008000a00 */
[----:B------:R-:W-:-:S02]  /*19b0*/  UIMAD UR23, UR8, 0xc, URZ ;  /* 0x0000000c081778a4 */ /* 0x000fc4000f8e02ff */
[----:B------:R-:W-:Y:S02]  /*19c0*/  UIMAD UR24, UR8, 0xd, URZ ;  /* 0x0000000d081878a4 */ /* 0x000fe4000f8e02ff */
[----:B------:R-:W-:Y:S02]  /*19d0*/  UIMAD UR25, UR8, 0xe, URZ ;  /* 0x0000000e081978a4 */ /* 0x000fe4000f8e02ff */
[----:B------:R-:W-:Y:S01]  /*19e0*/  UIMAD UR26, UR8, 0xf, URZ ;  /* 0x0000000f081a78a4 */ /* 0x000fe2000f8e02ff */
[----:B------:R-:W-:Y:S01]  /*19f0*/  UMOV UR4, URZ ;  /* 0x000000ff00047c82 */ /* 0x000fe20008000000 */
[----:B------:R-:W-:-:S10]  /*1a00*/  UMOV UR5, UR8 ;  /* 0x0000000800057c82 */ /* 0x000fd40008000000 */
.L_x_82:
[----:B------:R-:W-:Y:S01]  /*1a10*/  IMAD.U32 R6, RZ, RZ, UR10 ;  /* 0x0000000aff067e24 */ /* 0x000fe2000f8e00ff */
[C---:B------:R-:W-:Y:S01]  /*1a20*/  IADD3 R5, P2, PT, R18.reuse, UR10, RZ ;  /* 0x0000000a12057c10 */ /* 0x040fe2000ff5e0ff */
[----:B0-----:R-:W-:Y:S01]  /*1a30*/  IMAD.U32 R4, RZ, RZ, UR14 ;  /* 0x0000000eff047e24 */ /* 0x001fe2000f8e00ff */
[C---:B------:R-:W-:Y:S01]  /*1a40*/  IADD3 R2, P3, PT, R18.reuse, UR14, RZ ;  /* 0x0000000e12027c10 */ /* 0x040fe2000ff7e0ff */
[----:B------:R-:W-:Y:S01]  /*1a50*/  IMAD.U32 R10, RZ, RZ, UR4 ;  /* 0x00000004ff0a7e24 */ /* 0x000fe2000f8e00ff */
[----:B------:R-:W-:Y:S01]  /*1a60*/  IADD3 R9, P0, PT, R18, UR4, RZ ;  /* 0x0000000412097c10 */ /* 0x000fe2000ff1e0ff */
[----:B-1----:R-:W-:Y:S01]  /*1a70*/  IMAD.U32 R8, RZ, RZ, UR5 ;  /* 0x00000005ff087e24 */ /* 0x002fe2000f8e00ff */
[-C--:B------:R-:W-:Y:S01]  /*1a80*/  LEA.HI.X.SX32 R6, R6, R19.reuse, 0x1, P2 ;  /* 0x0000001306067211 */ /* 0x080fe200010f0eff */
[----:B------:R-:W-:Y:S01]  /*1a90*/  IMAD.U32 R22, RZ, RZ, UR15 ;  /* 0x0000000fff167e24 */ /* 0x000fe2000f8e00ff */
[-C--:B------:R-:W-:Y:S01]  /*1aa0*/  LEA.HI.X.SX32 R3, R4, R19.reuse, 0x1, P3 ;  /* 0x0000001304037211 */ /* 0x080fe200018f0eff */
[----:B------:R-:W-:Y:S01]  /*1ab0*/  IMAD.U32 R26, RZ, RZ, UR16 ;  /* 0x00000010ff1a7e24 */ /* 0x000fe2000f8e00ff */
[----:B--2---:R-:W-:Y:S01]  /*1ac0*/  LEA R24, P2, R5, UR30, 0x2 ;  /* 0x0000001e05187c11 */ /* 0x004fe2000f8410ff */
[----:B------:R-:W-:Y:S01]  /*1ad0*/  IMAD.U32 R28, RZ, RZ, UR17 ;  /* 0x00000011ff1c7e24 */ /* 0x000fe2000f8e00ff */
[----:B------:R-:W-:-:S02]  /*1ae0*/  LEA.HI.X.SX32 R10, R10, R19, 0x1, P0 ;  /* 0x000000130a0a7211 */ /* 0x000fc400000f0eff */
[----:B------:R-:W-:Y:S02]  /*1af0*/  LEA R4, P3, R2, UR30, 0x2 ;  /* 0x0000001e02047c11 */ /* 0x000fe4000f8610ff */
[----:B------:R-:W-:Y:S02]  /*1b00*/  LEA R16, P0, R9, UR30, 0x2 ;  /* 0x0000001e09107c11 */ /* 0x000fe4000f8010ff */
[----:B------:R-:W-:Y:S02]  /*1b10*/  IADD3 R7, P1, PT, R18, UR5, RZ ;  /* 0x0000000512077c10 */ /* 0x000fe4000ff3e0ff */
[----:B------:R-:W-:Y:S02]  /*1b20*/  LEA.HI.X R25, R5, UR31, R6, 0x2, P2 ;  /* 0x0000001f05197c11 */ /* 0x000fe400090f1406 */
[----:B------:R-:W-:Y:S01]  /*1b30*/  LEA.HI.X R5, R2, UR31, R3, 0x2, P3 ;  /* 0x0000001f02057c11 */ /* 0x000fe200098f1403 */
[----:B------:R-:W-:Y:S01]  /*1b40*/  IMAD.U32 R2, RZ, RZ, UR18 ;  /* 0x00000012ff027e24 */ /* 0x000fe2000f8e00ff */
[----:B------:R-:W-:Y:S01]  /*1b50*/  LEA.HI.X R17, R9, UR31, R10, 0x2, P0 ;  /* 0x0000001f09117c11 */ /* 0x000fe200080f140a */
[----:B------:R-:W2:Y:S01]  /*1b60*/  LDG.E.CONSTANT R24, desc[UR12][R24.64] ;  /* 0x0000000c18187981 */ /* 0x000ea2000c1e9900 */
[----:B------:R-:W-:-:S02]  /*1b70*/  IADD3 R3, P0, PT, R18, UR15, RZ ;  /* 0x0000000f12037c10 */ /* 0x000fc4000ff1e0ff */
[----:B------:R-:W-:Y:S01]  /*1b80*/  IADD3 R12, P3, PT, R18, UR18, RZ ;  /* 0x00000012120c7c10 */ /* 0x000fe2000ff7e0ff */
[----:B------:R-:W3:Y:S01]  /*1b90*/  LDG.E.CONSTANT R4, desc[UR12][R4.64] ;  /* 0x0000000c04047981 */ /* 0x000ee2000c1e9900 */
[-C--:B------:R-:W-:Y:S02]  /*1ba0*/  LEA.HI.X.SX32 R8, R8, R19.reuse, 0x1, P1 ;  /* 0x0000001308087211 */ /* 0x080fe400008f0eff */
[----:B------:R-:W-:Y:S02]  /*1bb0*/  LEA R14, P1, R7, UR30, 0x2 ;  /* 0x0000001e070e7c11 */ /* 0x000fe4000f8210ff */
[-C--:B------:R-:W-:Y:S02]  /*1bc0*/  LEA.HI.X.SX32 R22, R22, R19.reuse, 0x1, P0 ;  /* 0x0000001316167211 */ /* 0x080fe400000f0eff */
[----:B------:R-:W-:Y:S02]  /*1bd0*/  LEA.HI.X.SX32 R13, R2, R19, 0x1, P3 ;  /* 0x00000013020d7211 */ /* 0x000fe400018f0eff */
[----:B------:R-:W-:-:S02]  /*1be0*/  LEA R2, P0, R3, UR30, 0x2 ;  /* 0x0000001e03027c11 */ /* 0x000fc4000f8010ff */
[----:B------:R-:W-:Y:S02]  /*1bf0*/  LEA.HI.X R15, R7, UR31, R8, 0x2, P1 ;  /* 0x0000001f070f7c11 */ /* 0x000fe400088f1408 */
[C---:B------:R-:W-:Y:S02]  /*1c00*/  IADD3 R7, P1, PT, R18.reuse, UR16, RZ ;  /* 0x0000001012077c10 */ /* 0x040fe4000ff3e0ff */
[----:B------:R-:W-:Y:S01]  /*1c10*/  IADD3 R9, P2, PT, R18, UR17, RZ ;  /* 0x0000001112097c10 */ /* 0x000fe2000ff5e0ff */
[----:B------:R0:W4:Y:S01]  /*1c20*/  LDG.E.CONSTANT R23, desc[UR12][R14.64] ;  /* 0x0000000c0e177981 */ /* 0x000122000c1e9900 */
[----:B------:R-:W-:Y:S02]  /*1c30*/  LEA.HI.X R3, R3, UR31, R22, 0x2, P0 ;  /* 0x0000001f03037c11 */ /* 0x000fe400080f1416 */
[-C--:B------:R-:W-:Y:S01]  /*1c40*/  LEA.HI.X.SX32 R26, R26, R19.reuse, 0x1, P1 ;  /* 0x000000131a1a7211 */ /* 0x080fe200008f0eff */
[----:B------:R1:W5:Y:S01]  /*1c50*/  LDG.E.CONSTANT R22, desc[UR12][R16.64] ;  /* 0x0000000c10167981 */ /* 0x000362000c1e9900 */
[----:B------:R-:W-:-:S02]  /*1c60*/  LEA.HI.X.SX32 R28, R28, R19, 0x1, P2 ;  /* 0x000000131c1c7211 */ /* 0x000fc400010f0eff */
[----:B------:R-:W-:Y:S01]  /*1c70*/  LEA R10, P1, R7, UR30, 0x2 ;  /* 0x0000001e070a7c11 */ /* 0x000fe2000f8210ff */
[----:B------:R-:W-:Y:S01]  /*1c80*/  IMAD.U32 R29, RZ, RZ, UR20 ;  /* 0x00000014ff1d7e24 */ /* 0x000fe2000f8e00ff */
[----:B------:R-:W-:Y:S02]  /*1c90*/  LEA R8, P2, R9, UR30, 0x2 ;  /* 0x0000001e09087c11 */ /* 0x000fe4000f8410ff */
[C---:B------:R-:W-:Y:S01]  /*1ca0*/  LEA R6, P3, R12.reuse, UR30, 0x2 ;  /* 0x0000001e0c067c11 */ /* 0x040fe2000f8610ff */
[----:B0-----:R-:W-:Y:S01]  /*1cb0*/  IMAD.U32 R14, RZ, RZ, UR21 ;  /* 0x00000015ff0e7e24 */ /* 0x001fe2000f8e00ff */
[----:B------:R-:W-:Y:S01]  /*1cc0*/  LEA.HI.X R11, R7, UR31, R26, 0x2, P1 ;  /* 0x0000001f070b7c11 */ /* 0x000fe200088f141a */
[----:B------:R-:W3:Y:S01]  /*1cd0*/  LDG.E.CONSTANT R25, desc[UR12][R2.64] ;  /* 0x0000000c02197981 */ /* 0x000ee2000c1e9900 */
[----:B------:R-:W-:Y:S01]  /*1ce0*/  LEA.HI.X R9, R9, UR31, R28, 0x2, P2 ;  /* 0x0000001f09097c11 */ /* 0x000fe200090f141c */
[----:B------:R-:W-:Y:S01]  /*1cf0*/  IMAD.U32 R28, RZ, RZ, UR19 ;  /* 0x00000013ff1c7e24 */ /* 0x000fe2000f8e00ff */
[----:B------:R-:W-:Y:S01]  /*1d00*/  LEA.HI.X R7, R12, UR31, R13, 0x2, P3 ;  /* 0x0000001f0c077c11 */ /* 0x000fe200098f140d */
[----:B------:R-:W3:Y:S01]  /*1d10*/  LDG.E.CONSTANT R10, desc[UR12][R10.64] ;  /* 0x0000000c0a0a7981 */ /* 0x000ee2000c1e9900 */
[----:B------:R-:W-:-:S02]  /*1d20*/  IADD3 R13, P0, PT, R18, UR19, RZ ;  /* 0x00000013120d7c10 */ /* 0x000fc4000ff1e0ff */
[----:B------:R-:W-:Y:S01]  /*1d30*/  IADD3 R27, P2, PT, R18, UR21, RZ ;  /* 0x00000015121b7c10 */ /* 0x000fe2000ff5e0ff */
[----:B------:R-:W3:Y:S01]  /*1d40*/  LDG.E.CONSTANT R8, desc[UR12][R8.64] ;  /* 0x0000000c08087981 */ /* 0x000ee2000c1e9900 */
[-C--:B------:R-:W-:Y:S02]  /*1d50*/  LEA.HI.X.SX32 R28, R28, R19.reuse, 0x1, P0 ;  /* 0x000000131c1c7211 */ /* 0x080fe400000f0eff */
[C---:B------:R-:W-:Y:S01]  /*1d60*/  LEA R12, P0, R13.reuse, UR30, 0x2 ;  /* 0x0000001e0d0c7c11 */ /* 0x040fe2000f8010ff */
[----:B------:R0:W3:Y:S01]  /*1d70*/  LDG.E.CONSTANT R5, desc[UR12][R6.64] ;  /* 0x0000000c06057981 */ /* 0x0000e2000c1e9900 */
[----:B------:R-:W-:Y:S02]  /*1d80*/  IADD3 R26, P1, PT, R18, UR20, RZ ;  /* 0x00000014121a7c10 */ /* 0x000fe4000ff3e0ff */
[----:B------:R-:W-:Y:S02]  /*1d90*/  LEA.HI.X R13, R13, UR31, R28, 0x2, P0 ;  /* 0x0000001f0d0d7c11 */ /* 0x000fe400080f141c */
[----:B------:R-:W-:-:S02]  /*1da0*/  LEA.HI.X.SX32 R28, R14, R19, 0x1, P2 ;  /* 0x000000130e1c7211 */ /* 0x000fc400010f0eff */
[-C--:B------:R-:W-:Y:S01]  /*1db0*/  LEA.HI.X.SX32 R15, R29, R19.reuse, 0x1, P1 ;  /* 0x000000131d0f7211 */ /* 0x080fe200008f0eff */
[----:B------:R0:W3:Y:S01]  /*1dc0*/  LDG.E.CONSTANT R9, desc[UR12][R12.64] ;  /* 0x0000000c0c097981 */ /* 0x0000e2000c1e9900 */
[C---:B------:R-:W-:Y:S02]  /*1dd0*/  LEA R14, P0, R26.reuse, UR30, 0x2 ;  /* 0x0000001e1a0e7c11 */ /* 0x040fe4000f8010ff */
[C---:B-1----:R-:W-:Y:S02]  /*1de0*/  LEA R16, P1, R27.reuse, UR30, 0x2 ;  /* 0x0000001e1b107c11 */ /* 0x042fe4000f8210ff */
[----:B------:R-:W-:Y:S01]  /*1df0*/  LEA.HI.X R15, R26, UR31, R15, 0x2, P0 ;  /* 0x0000001f1a0f7c11 */ /* 0x000fe200080f140f */
[----:B------:R-:W-:Y:S01]  /*1e00*/  IMAD.U32 R26, RZ, RZ, UR22 ;  /* 0x00000016ff1a7e24 */ /* 0x000fe2000f8e00ff */
[----:B------:R-:W-:Y:S02]  /*1e10*/  LEA.HI.X R17, R27, UR31, R28, 0x2, P1 ;  /* 0x0000001f1b117c11 */ /* 0x000fe400088f141c */
[C---:B------:R-:W-:Y:S01]  /*1e20*/  IADD3 R27, P0, PT, R18.reuse, UR22, RZ ;  /* 0x00000016121b7c10 */ /* 0x040fe2000ff1e0ff */
[----:B0-----:R-:W-:Y:S01]  /*1e30*/  IMAD.U32 R6, RZ, RZ, UR23 ;  /* 0x00000017ff067e24 */ /* 0x001fe2000f8e00ff */
[----:B------:R-:W-:Y:S01]  /*1e40*/  IADD3 R28, P1, PT, R18, UR23, RZ ;  /* 0x00000017121c7c10 */ /* 0x000fe2000ff3e0ff */
[----:B------:R-:W3:Y:S01]  /*1e50*/  LDG.E.CONSTANT R14, desc[UR12][R14.64] ;  /* 0x0000000c0e0e7981 */ /* 0x000ee2000c1e9900 */
[----:B------:R-:W-:-:S02]  /*1e60*/  LEA.HI.X.SX32 R2, R26, R19, 0x1, P0 ;  /* 0x000000131a027211 */ /* 0x000fc400000f0eff */
[C---:B------:R-:W-:Y:S01]  /*1e70*/  LEA R26, P0, R27.reuse, UR30, 0x2 ;  /* 0x0000001e1b1a7c11 */ /* 0x040fe2000f8010ff */
[----:B------:R-:W-:Y:S01]  /*1e80*/  IMAD.U32 R11, RZ, RZ, UR24 ;  /* 0x00000018ff0b7e24 */ /* 0x000fe2000f8e00ff */
[----:B------:R-:W-:Y:S01]  /*1e90*/  LEA.HI.X.SX32 R3, R6, R19, 0x1, P1 ;  /* 0x0000001306037211 */ /* 0x000fe200008f0eff */
[----:B------:R-:W3:Y:S01]  /*1ea0*/  LDG.E.CONSTANT R16, desc[UR12][R16.64] ;  /* 0x0000000c10107981 */ /* 0x000ee2000c1e9900 */
[----:B------:R-:W-:Y:S02]  /*1eb0*/  LEA.HI.X R27, R27, UR31, R2, 0x2, P0 ;  /* 0x0000001f1b1b7c11 */ /* 0x000fe400080f1402 */
[----:B------:R-:W-:Y:S02]  /*1ec0*/  LEA R2, P0, R28, UR30, 0x2 ;  /* 0x0000001e1c027c11 */ /* 0x000fe4000f8010ff */
[----:B------:R-:W-:Y:S01]  /*1ed0*/  IADD3 R29, P2, PT, R18, UR24, RZ ;  /* 0x00000018121d7c10 */ /* 0x000fe2000ff5e0ff */
[----:B------:R-:W3:Y:S01]  /*1ee0*/  LDG.E.CONSTANT R26, desc[UR12][R26.64] ;  /* 0x0000000c1a1a7981 */ /* 0x000ee2000c1e9900 */
[----:B------:R-:W-:Y:S01]  /*1ef0*/  LEA.HI.X R3, R28, UR31, R3, 0x2, P0 ;  /* 0x0000001f1c037c11 */ /* 0x000fe200080f1403 */
[----:B------:R-:W-:Y:S01]  /*1f00*/  IMAD.U32 R28, RZ, RZ, UR25 ;  /* 0x00000019ff1c7e24 */ /* 0x000fe2000f8e00ff */
[----:B------:R-:W-:-:S02]  /*1f10*/  IADD3 R12, P0, PT, R18, UR25, RZ ;  /* 0x00000019120c7c10 */ /* 0x000fc4000ff1e0ff */
[-C--:B------:R-:W-:Y:S01]  /*1f20*/  LEA.HI.X.SX32 R7, R11, R19.reuse, 0x1, P2 ;  /* 0x000000130b077211 */ /* 0x080fe200010f0eff */
[----:B------:R0:W3:Y:S01]  /*1f30*/  LDG.E.CONSTANT R2, desc[UR12][R2.64] ;  /* 0x0000000c02027981 */ /* 0x0000e2000c1e9900 */
[C---:B------:R-:W-:Y:S02]  /*1f40*/  LEA R6, P1, R29.reuse, UR30, 0x2 ;  /* 0x0000001e1d067c11 */ /* 0x040fe4000f8210ff */
[----:B------:R-:W-:Y:S02]  /*1f50*/  LEA.HI.X.SX32 R13, R28, R19, 0x1, P0 ;  /* 0x000000131c0d7211 */ /* 0x000fe400000f0eff */
[----:B------:R-:W-:Y:S02]  /*1f60*/  LEA.HI.X R7, R29, UR31, R7, 0x2, P1 ;  /* 0x0000001f1d077c11 */ /* 0x000fe400088f1407 */
[----:B------:R-:W-:Y:S02]  /*1f70*/  LEA R28, P0, R12, UR30, 0x2 ;  /* 0x0000001e0c1c7c11 */ /* 0x000fe4000f8010ff */
[----:B------:R-:W-:Y:S01]  /*1f80*/  IADD3 R11, P1, PT, R18, UR26, RZ ;  /* 0x0000001a120b7c10 */ /* 0x000fe2000ff3e0ff */
[----:B0-----:R-:W-:Y:S01]  /*1f90*/  IMAD.U32 R3, RZ, RZ, UR26 ;  /* 0x0000001aff037e24 */ /* 0x001fe2000f8e00ff */
[----:B------:R-:W-:Y:S01]  /*1fa0*/  LEA.HI.X R29, R12, UR31, R13, 0x2, P0 ;  /* 0x0000001f0c1d7c11 */ /* 0x000fe200080f140d */
[----:B------:R-:W3:Y:S01]  /*1fb0*/  LDG.E.CONSTANT R6, desc[UR12][R6.64] ;  /* 0x0000000c06067981 */ /* 0x000ee2000c1e9900 */
[----:B------:R-:W-:-:S02]  /*1fc0*/  LEA R12, P0, R11, UR30, 0x2 ;  /* 0x0000001e0b0c7c11 */ /* 0x000fc4000f8010ff */
[----:B------:R-:W-:Y:S01]  /*1fd0*/  LEA.HI.X.SX32 R13, R3, R19, 0x1, P1 ;  /* 0x00000013030d7211 */ /* 0x000fe200008f0eff */
[----:B------:R-:W3:Y:S03]  /*1fe0*/  LDG.E.CONSTANT R28, desc[UR12][R28.64] ;  /* 0x0000000c1c1c7981 */ /* 0x000ee6000c1e9900 */
[----:B------:R-:W-:-:S05]  /*1ff0*/  LEA.HI.X R13, R11, UR31, R13, 0x2, P0 ;  /* 0x0000001f0b0d7c11 */ /* 0x000fca00080f140d */
[----:B------:R-:W3:Y:S01]  /*2000*/  LDG.E.CONSTANT R12, desc[UR12][R12.64] ;  /* 0x0000000c0c0c7981 */ /* 0x000ee2000c1e9900 */
[----:B------:R-:W-:-:S04]  /*2010*/  UIADD3 UR9, UPT, UPT, UR9, 0x10, URZ ;  /* 0x0000001009097890 */ /* 0x000fc8000fffe0ff */
[----:B------:R-:W-:Y:S02]  /*2020*/  UISETP.NE.AND UP1, UPT, UR9, URZ, UPT ;  /* 0x000000ff0900728c */ /* 0x000fe4000bf25270 */
[----:B------:R-:W-:Y:S02]  /*2030*/  ULEA UR4, UR8, UR4, 0x4 ;  /* 0x0000000408047291 */ /* 0x000fe4000f8e20ff */
[----:B------:R-:W-:Y:S02]  /*2040*/  ULEA UR5, UR8, UR5, 0x4 ;  /* 0x0000000508057291 */ /* 0x000fe4000f8e20ff */
[----:B------:R-:W-:Y:S02]  /*2050*/  ULEA UR10, UR8, UR10, 0x4 ;  /* 0x0000000a080a7291 */ /* 0x000fe4000f8e20ff */
[----:B------:R-:W-:Y:S02]  /*2060*/  ULEA UR14, UR8, UR14, 0x4 ;  /* 0x0000000e080e7291 */ /* 0x000fe4000f8e20ff */
[----:B------:R-:W-:-:S02]  /*2070*/  ULEA UR15, UR8, UR15, 0x4 ;  /* 0x0000000f080f7291 */ /* 0x000fc4000f8e20ff */
[----:B------:R-:W-:Y:S02]  /*2080*/  ULEA UR16, UR8, UR16, 0x4 ;  /* 0x0000001008107291 */ /* 0x000fe4000f8e20ff */
        /* <DEDUP_REMOVED lines=9> */
[----:B------:R-:W-:Y:S01]  /*2120*/  ULEA UR26, UR8, UR26, 0x4 ;  /* 0x0000001a081a7291 */ /* 0x000fe2000f8e20ff */
[----:B-----5:R-:W-:-:S04]  /*2130*/  FADD R22, R22, R21 ;  /* 0x0000001516167221 */ /* 0x020fc80000000000 */
[----:B----4-:R-:W-:-:S04]  /*2140*/  FADD R23, R22, R23 ;  /* 0x0000001716177221 */ /* 0x010fc80000000000 */
[----:B--2---:R-:W-:-:S04]  /*2150*/  FADD R23, R23, R24 ;  /* 0x0000001817177221 */ /* 0x004fc80000000000 */
[----:B---3--:R-:W-:-:S04]  /*2160*/  FADD R4, R23, R4 ;  /* 0x0000000417047221 */ /* 0x008fc80000000000 */
[----:B------:R-:W-:-:S04]  /*2170*/  FADD R25, R4, R25 ;  /* 0x0000001904197221 */ /* 0x000fc80000000000 */
        /* <DEDUP_REMOVED lines=10> */
[----:B------:R-:W-:Y:S01]  /*2220*/  FADD R21, R9, R12 ;  /* 0x0000000c09157221 */ /* 0x000fe20000000000 */
[----:B------:R-:W-:Y:S06]  /*2230*/  BRA.U UP1, `(.L_x_82) ;  /* 0xfffffff501f47547 */ /* 0x000fec000b83ffff */
.L_x_81:
[----:B------:R-:W-:Y:S05]  /*2240*/  BRA.U !UP0, `(.L_x_83) ;  /* 0x0000000508c07547 */ /* 0x000fea000b800000 */
[----:B------:R-:W-:Y:S02]  /*2250*/  UISETP.GE.U32.AND UP0, UPT, UR27, 0x8, UPT ;  /* 0x000000081b00788c */ /* 0x000fe4000bf06070 */
[----:B------:R-:W-:-:S04]  /*2260*/  ULOP3.LUT UR5, UR7, 0x7, URZ, 0xc0, !UPT ;  /* 0x0000000707057892 */ /* 0x000fc8000f8ec0ff */
[----:B------:R-:W-:-:S03]  /*2270*/  UISETP.NE.AND UP1, UPT, UR5, URZ, UPT ;  /* 0x000000ff0500728c */ /* 0x000fc6000bf25270 */
[----:B------:R-:W-:Y:S08]  /*2280*/  BRA.U !UP0, `(.L_x_84) ;  /* 0x0000000108e87547 */ /* 0x000ff0000b800000 */
[----:B------:R-:W2:Y:S01]  /*2290*/  LDCU.64 UR14, c[0x0][0x390] ;  /* 0x00007200ff0e77ac */ /* 0x000ea20008000a00 */
[----:B------:R-:W-:-:S04]  /*22a0*/  IMAD R2, R20, UR8, RZ ;  /* 0x0000000814027c24 */ /* 0x000fc8000f8e02ff */
[C---:B------:R-:W-:Y:S01]  /*22b0*/  VIADD R3, R2.reuse, UR8 ;  /* 0x0000000802037c36 */ /* 0x040fe20008000000 */
[----:B-1----:R-:W-:-:S03]  /*22c0*/  IADD3 R8, P0, PT, R2, R18, RZ ;  /* 0x0000001202087210 */ /* 0x002fc60007f1e0ff */
[C---:B0-----:R-:W-:Y:S01]  /*22d0*/  VIADD R4, R3.reuse, UR8 ;  /* 0x0000000803047c36 */ /* 0x041fe20008000000 */
[CC--:B------:R-:W-:Y:S02]  /*22e0*/  IADD3 R6, P1, PT, R3.reuse, R18.reuse, RZ ;  /* 0x0000001203067210 */ /* 0x0c0fe40007f3e0ff */
[-C--:B------:R-:W-:Y:S02]  /*22f0*/  LEA.HI.X.SX32 R9, R2, R19.reuse, 0x1, P0 ;  /* 0x0000001302097211 */ /* 0x080fe400000f0eff */
[----:B------:R-:W-:Y:S02]  /*2300*/  LEA.HI.X.SX32 R7, R3, R19, 0x1, P1 ;  /* 0x0000001303077211 */ /* 0x000fe400008f0eff */
[----:B------:R-:W-:Y:S02]  /*2310*/  IADD3 R5, P2, PT, R4, R18, RZ ;  /* 0x0000001204057210 */ /* 0x000fe40007f5e0ff */
[----:B--2---:R-:W-:Y:S02]  /*2320*/  LEA R2, P0, R8, UR14, 0x2 ;  /* 0x0000000e08027c11 */ /* 0x004fe4000f8010ff */
[----:B------:R-:W-:-:S02]  /*2330*/  LEA R12, P1, R6, UR14, 0x2 ;  /* 0x0000000e060c7c11 */ /* 0x000fc4000f8210ff */
[----:B------:R-:W-:Y:S02]  /*2340*/  LEA.HI.X R3, R8, UR15, R9, 0x2, P0 ;  /* 0x0000000f08037c11 */ /* 0x000fe400080f1409 */
[----:B------:R-:W-:Y:S01]  /*2350*/  LEA.HI.X R13, R6, UR15, R7, 0x2, P1 ;  /* 0x0000000f060d7c11 */ /* 0x000fe200088f1407 */
[C---:B------:R-:W-:Y:S01]  /*2360*/  VIADD R6, R4.reuse, UR8 ;  /* 0x0000000804067c36 */ /* 0x040fe20008000000 */
[-C--:B------:R-:W-:Y:S01]  /*2370*/  LEA.HI.X.SX32 R8, R4, R19.reuse, 0x1, P2 ;  /* 0x0000001304087211 */ /* 0x080fe200010f0eff */
[----:B------:R0:W2:Y:S01]  /*2380*/  LDG.E.CONSTANT R10, desc[UR12][R2.64] ;  /* 0x0000000c020a7981 */ /* 0x0000a2000c1e9900 */
[C---:B------:R-:W-:Y:S02]  /*2390*/  LEA R4, P0, R5.reuse, UR14, 0x2 ;  /* 0x0000000e05047c11 */ /* 0x040fe4000f8010ff */
[C---:B------:R-:W-:Y:S01]  /*23a0*/  IADD3 R7, P1, PT, R6.reuse, R18, RZ ;  /* 0x0000001206077210 */ /* 0x040fe20007f3e0ff */
[----:B------:R1:W3:Y:S01]  /*23b0*/  LDG.E.CONSTANT R11, desc[UR12][R12.64] ;  /* 0x0000000c0c0b7981 */ /* 0x0002e2000c1e9900 */
[----:B------:R-:W-:Y:S01]  /*23c0*/  LEA.HI.X R5, R5, UR15, R8, 0x2, P0 ;  /* 0x0000000f05057c11 */ /* 0x000fe200080f1408 */
[C---:B------:R-:W-:Y:S01]  /*23d0*/  VIADD R8, R6.reuse, UR8 ;  /* 0x0000000806087c36 */ /* 0x040fe20008000000 */
[----:B------:R-:W-:-:S02]  /*23e0*/  LEA.HI.X.SX32 R14, R6, R19, 0x1, P1 ;  /* 0x00000013060e7211 */ /* 0x000fc400008f0eff */
[C---:B------:R-:W-:Y:S02]  /*23f0*/  LEA R6, P0, R7.reuse, UR14, 0x2 ;  /* 0x0000000e07067c11 */ /* 0x040fe4000f8010ff */
[CC--:B------:R-:W-:Y:S01]  /*2400*/  IADD3 R9, P1, PT, R8.reuse, R18.reuse, RZ ;  /* 0x0000001208097210 */ /* 0x0c0fe20007f3e0ff */
[C---:B------:R-:W-:Y:S01]  /*2410*/  VIADD R15, R8.reuse, UR8 ;  /* 0x00000008080f7c36 */ /* 0x040fe20008000000 */
[----:B------:R-:W-:Y:S02]  /*2420*/  LEA.HI.X R7, R7, UR15, R14, 0x2, P0 ;  /* 0x0000000f07077c11 */ /* 0x000fe400080f140e */
[-C--:B------:R-:W-:Y:S01]  /*2430*/  LEA.HI.X.SX32 R16, R8, R19.reuse, 0x1, P1 ;  /* 0x0000001308107211 */ /* 0x080fe200008f0eff */
[----:B------:R4:W5:Y:S01]  /*2440*/  LDG.E.CONSTANT R14, desc[UR12][R4.64] ;  /* 0x0000000c040e7981 */ /* 0x000962000c1e9900 */
[----:B------:R-:W-:Y:S02]  /*2450*/  LEA R8, P0, R9, UR14, 0x2 ;  /* 0x0000000e09087c11 */ /* 0x000fe4000f8010ff */
[----:B0-----:R-:W-:Y:S01]  /*2460*/  IADD3 R3, P1, PT, R15, R18, RZ ;  /* 0x000000120f037210 */ /* 0x001fe20007f3e0ff */
[----:B------:R-:W5:Y:S01]  /*2470*/  LDG.E.CONSTANT R6, desc[UR12][R6.64] ;  /* 0x0000000c06067981 */ /* 0x000f62000c1e9900 */
[----:B------:R-:W-:Y:S01]  /*2480*/  LEA.HI.X R9, R9, UR15, R16, 0x2, P0 ;  /* 0x0000000f09097c11 */ /* 0x000fe200080f1410 */
[C---:B------:R-:W-:Y:S01]  /*2490*/  VIADD R16, R15.reuse, UR8 ;  /* 0x000000080f107c36 */ /* 0x040fe20008000000 */
[----:B------:R-:W-:-:S02]  /*24a0*/  LEA.HI.X.SX32 R22, R15, R19, 0x1, P1 ;  /* 0x000000130f167211 */ /* 0x000fc400008f0eff */
[C---:B------:R-:W-:Y:S01]  /*24b0*/  LEA R2, P0, R3.reuse, UR14, 0x2 ;  /* 0x0000000e03027c11 */ /* 0x040fe2000f8010ff */
[C---:B-1----:R-:W-:Y:S01]  /*24c0*/  VIADD R12, R16.reuse, UR8 ;  /* 0x00000008100c7c36 */ /* 0x042fe20008000000 */
[CC--:B------:R-:W-:Y:S01]  /*24d0*/  IADD3 R15, P1, PT, R16.reuse, R18.reuse, RZ ;  /* 0x00000012100f7210 */ /* 0x0c0fe20007f3e0ff */
[----:B------:R-:W5:Y:S01]  /*24e0*/  LDG.E.CONSTANT R9, desc[UR12][R8.64] ;  /* 0x0000000c08097981 */ /* 0x000f62000c1e9900 */
[----:B------:R-:W-:Y:S02]  /*24f0*/  LEA.HI.X R3, R3, UR15, R22, 0x2, P0 ;  /* 0x0000000f03037c11 */ /* 0x000fe400080f1416 */
[----:B------:R-:W-:Y:S02]  /*2500*/  LEA.HI.X.SX32 R16, R16, R19, 0x1, P1 ;  /* 0x0000001310107211 */ /* 0x000fe400008f0eff */
[C---:B----4-:R-:W-:Y:S02]  /*2510*/  LEA R4, P0, R15.reuse, UR14, 0x2 ;  /* 0x0000000e0f047c11 */ /* 0x050fe4000f8010ff */
[----:B------:R-:W-:Y:S01]  /*2520*/  IADD3 R13, P1, PT, R12, R18, RZ ;  /* 0x000000120c0d7210 */ /* 0x000fe20007f3e0ff */
[----:B------:R-:W4:Y:S01]  /*2530*/  LDG.E.CONSTANT R3, desc[UR12][R2.64] ;  /* 0x0000000c02037981 */ /* 0x000f22000c1e9900 */
[----:B------:R-:W-:-:S02]  /*2540*/  LEA.HI.X R5, R15, UR15, R16, 0x2, P0 ;  /* 0x0000000f0f057c11 */ /* 0x000fc400080f1410 */
[----:B------:R-:W-:Y:S02]  /*2550*/  LEA.HI.X.SX32 R16, R12, R19, 0x1, P1 ;  /* 0x000000130c107211 */ /* 0x000fe400008f0eff */
[C---:B------:R-:W-:Y:S02]  /*2560*/  LEA R12, P0, R13.reuse, UR14, 0x2 ;  /* 0x0000000e0d0c7c11 */ /* 0x040fe4000f8010ff */
[----:B------:R-:W4:Y:S02]  /*2570*/  LDG.E.CONSTANT R5, desc[UR12][R4.64] ;  /* 0x0000000c04057981 */ /* 0x000f24000c1e9900 */
[----:B------:R-:W-:-:S06]  /*2580*/  LEA.HI.X R13, R13, UR15, R16, 0x2, P0 ;  /* 0x0000000f0d0d7c11 */ /* 0x000fcc00080f1410 */
[----:B------:R-:W4:Y:S01]  /*2590*/  LDG.E.CONSTANT R13, desc[UR12][R12.64] ;  /* 0x0000000c0c0d7981 */ /* 0x000f22000c1e9900 */
[----:B------:R-:W-:Y:S02]  /*25a0*/  VIADD R20, R20, 0x8 ;  /* 0x0000000814147836 */ /* 0x000fe40000000000 */
[----:B--2---:R-:W-:-:S04]  /*25b0*/  FADD R10, R21, R10 ;  /* 0x0000000a150a7221 */ /* 0x004fc80000000000 */
[----:B---3--:R-:W-:-:S04]  /*25c0*/  FADD R11, R10, R11 ;  /* 0x0000000b0a0b7221 */ /* 0x008fc80000000000 */
[----:B-----5:R-:W-:-:S04]  /*25d0*/  FADD R11, R11, R14 ;  /* 0x0000000e0b0b7221 */ /* 0x020fc80000000000 */
[----:B------:R-:W-:-:S04]  /*25e0*/  FADD R6, R11, R6 ;  /* 0x000000060b067221 */ /* 0x000fc80000000000 */
[----:B------:R-:W-:-:S04]  /*25f0*/  FADD R6, R6, R9 ;  /* 0x0000000906067221 */ /* 0x000fc80000000000 */
[----:B----4-:R-:W-:-:S04]  /*2600*/  FADD R6, R6, R3 ;  /* 0x0000000306067221 */ /* 0x010fc80000000000 */
[----:B------:R-:W-:-:S04]  /*2610*/  FADD R6, R6, R5 ;  /* 0x0000000506067221 */ /* 0x000fc80000000000 */
[----:B------:R-:W-:-:S07]  /*2620*/  FADD R21, R6, R13 ;  /* 0x0000000d06157221 */ /* 0x000fce0000000000 */
.L_x_84:
        /* <DEDUP_REMOVED lines=8> */
[----:B------:R-:W-:-:S03]  /*26b0*/  IADD3 R3, P0, PT, R2, R18, RZ ;  /* 0x0000001202037210 */ /* 0x000fc60007f1e0ff */
[C---:B0-----:R-:W-:Y:S01]  /*26c0*/  VIADD R9, R5.reuse, UR8 ;  /* 0x0000000805097c36 */ /* 0x041fe20008000000 */
[-C--:B------:R-:W-:Y:S02]  /*26d0*/  IADD3 R7, P1, PT, R5, R18.reuse, RZ ;  /* 0x0000001205077210 */ /* 0x080fe40007f3e0ff */
[-C--:B------:R-:W-:Y:S01]  /*26e0*/  LEA.HI.X.SX32 R6, R2, R19.reuse, 0x1, P0 ;  /* 0x0000001302067211 */ /* 0x080fe200000f0eff */
[----:B------:R-:W-:Y:S01]  /*26f0*/  VIADD R11, R9, UR8 ;  /* 0x00000008090b7c36 */ /* 0x000fe20008000000 */
[----:B-1----:R-:W-:Y:S02]  /*2700*/  LEA.HI.X.SX32 R8, R5, R19, 0x1, P1 ;  /* 0x0000001305087211 */ /* 0x002fe400008f0eff */
[----:B------:R-:W-:Y:S02]  /*2710*/  IADD3 R10, P2, PT, R9, R18, RZ ;  /* 0x00000012090a7210 */ /* 0x000fe40007f5e0ff */
[----:B--2---:R-:W-:Y:S02]  /*2720*/  LEA R4, P0, R3, UR14, 0x2 ;  /* 0x0000000e03047c11 */ /* 0x004fe4000f8010ff */
[----:B------:R-:W-:-:S02]  /*2730*/  LEA R2, P1, R7, UR14, 0x2 ;  /* 0x0000000e07027c11 */ /* 0x000fc4000f8210ff */
[----:B------:R-:W-:Y:S02]  /*2740*/  LEA.HI.X R5, R3, UR15, R6, 0x2, P0 ;  /* 0x0000000f03057c11 */ /* 0x000fe400080f1406 */
[----:B------:R-:W-:Y:S02]  /*2750*/  LEA.HI.X R3, R7, UR15, R8, 0x2, P1 ;  /* 0x0000000f07037c11 */ /* 0x000fe400088f1408 */
[----:B------:R-:W-:Y:S01]  /*2760*/  LEA.HI.X.SX32 R9, R9, R19, 0x1, P2 ;  /* 0x0000001309097211 */ /* 0x000fe200010f0eff */
[----:B------:R-:W2:Y:S01]  /*2770*/  LDG.E.CONSTANT R4, desc[UR12][R4.64] ;  /* 0x0000000c04047981 */ /* 0x000ea2000c1e9900 */
[C---:B------:R-:W-:Y:S02]  /*2780*/  LEA R6, P0, R10.reuse, UR14, 0x2 ;  /* 0x0000000e0a067c11 */ /* 0x040fe4000f8010ff */
[----:B------:R-:W-:Y:S01]  /*2790*/  IADD3 R12, P1, PT, R11, R18, RZ ;  /* 0x000000120b0c7210 */ /* 0x000fe20007f3e0ff */
[----:B------:R-:W3:Y:S01]  /*27a0*/  LDG.E.CONSTANT R2, desc[UR12][R2.64] ;  /* 0x0000000c02027981 */ /* 0x000ee2000c1e9900 */
[----:B------:R-:W-:-:S02]  /*27b0*/  LEA.HI.X R7, R10, UR15, R9, 0x2, P0 ;  /* 0x0000000f0a077c11 */ /* 0x000fc400080f1409 */
[----:B------:R-:W-:Y:S02]  /*27c0*/  LEA.HI.X.SX32 R11, R11, R19, 0x1, P1 ;  /* 0x000000130b0b7211 */ /* 0x000fe400008f0eff */
[C---:B------:R-:W-:Y:S01]  /*27d0*/  LEA R8, P0, R12.reuse, UR14, 0x2 ;  /* 0x0000000e0c087c11 */ /* 0x040fe2000f8010ff */
[----:B------:R-:W4:Y:S03]  /*27e0*/  LDG.E.CONSTANT R6, desc[UR12][R6.64] ;  /* 0x0000000c06067981 */ /* 0x000f26000c1e9900 */
[----:B------:R-:W-:-:S05]  /*27f0*/  LEA.HI.X R9, R12, UR15, R11, 0x2, P0 ;  /* 0x0000000f0c097c11 */ /* 0x000fca00080f140b */
[----:B------:R-:W5:Y:S01]  /*2800*/  LDG.E.CONSTANT R8, desc[UR12][R8.64] ;  /* 0x0000000c08087981 */ /* 0x000f62000c1e9900 */
[----:B------:R-:W-:Y:S02]  /*2810*/  VIADD R20, R20, 0x4 ;  /* 0x0000000414147836 */ /* 0x000fe40000000000 */
[----:B--2---:R-:W-:-:S04]  /*2820*/  FADD R21, R21, R4 ;  /* 0x0000000415157221 */ /* 0x004fc80000000000 */
[----:B---3--:R-:W-:-:S04]  /*2830*/  FADD R21, R21, R2 ;  /* 0x0000000215157221 */ /* 0x008fc80000000000 */
[----:B----4-:R-:W-:-:S04]  /*2840*/  FADD R21, R21, R6 ;  /* 0x0000000615157221 */ /* 0x010fc80000000000 */
[----:B-----5:R-:W-:-:S07]  /*2850*/  FADD R21, R21, R8 ;  /* 0x0000000815157221 */ /* 0x020fce0000000000 */
.L_x_85:
[----:B------:R-:W-:Y:S05]  /*2860*/  BRA.U !UP1, `(.L_x_83) ;  /* 0x0000000109387547 */ /* 0x000fea000b800000 */
[----:B------:R-:W-:Y:S01]  /*2870*/  IMAD R20, R20, UR29, RZ ;  /* 0x0000001d14147c24 */ /* 0x000fe2000f8e02ff */
[----:B------:R-:W2:Y:S03]  /*2880*/  LDCU.64 UR14, c[0x0][0x390] ;  /* 0x00007200ff0e77ac */ /* 0x000ea60008000a00 */
[----:B------:R-:W-:Y:S01]  /*2890*/  IMAD R20, R20, UR28, RZ ;  /* 0x0000001c14147c24 */ /* 0x000fe2000f8e02ff */
[----:B------:R-:W-:-:S12]  /*28a0*/  UIADD3 UR4, UPT, UPT, -UR4, URZ, URZ ;  /* 0x000000ff04047290 */ /* 0x000fd8000fffe1ff */
.L_x_86:
[----:B------:R-:W-:-:S04]  /*28b0*/  IADD3 R3, P0, PT, R20, R18, RZ ;  /* 0x0000001214037210 */ /* 0x000fc80007f1e0ff */
[----:B0-----:R-:W-:Y:S02]  /*28c0*/  LEA.HI.X.SX32 R4, R20, R19, 0x1, P0 ;  /* 0x0000001314047211 */ /* 0x001fe400000f0eff */
[----:B--2---:R-:W-:-:S04]  /*28d0*/  LEA R2, P0, R3, UR14, 0x2 ;  /* 0x0000000e03027c11 */ /* 0x004fc8000f8010ff */
[----:B------:R-:W-:-:S05]  /*28e0*/  LEA.HI.X R3, R3, UR15, R4, 0x2, P0 ;  /* 0x0000000f03037c11 */ /* 0x000fca00080f1404 */
[----:B------:R-:W2:Y:S01]  /*28f0*/  LDG.E.CONSTANT R2, desc[UR12][R2.64] ;  /* 0x0000000c02027981 */ /* 0x000ea2000c1e9900 */
[----:B------:R-:W-:Y:S01]  /*2900*/  UIADD3 UR4, UPT, UPT, UR4, 0x1, URZ ;  /* 0x0000000104047890 */ /* 0x000fe2000fffe0ff */
[----:B------:R-:W-:-:S03]  /*2910*/  VIADD R20, R20, UR8 ;  /* 0x0000000814147c36 */ /* 0x000fc60008000000 */
[----:B------:R-:W-:Y:S01]  /*2920*/  UISETP.NE.AND UP0, UPT, UR4, URZ, UPT ;  /* 0x000000ff0400728c */ /* 0x000fe2000bf05270 */
[----:B--2---:R-:W-:-:S08]  /*2930*/  FADD R21, R2, R21 ;  /* 0x0000001502157221 */ /* 0x004fd00000000000 */
[----:B------:R-:W-:Y:S05]  /*2940*/  BRA.U UP0, `(.L_x_86) ;  /* 0xfffffffd00d87547 */ /* 0x000fea000b83ffff */
.L_x_83:
[----:B------:R-:W-:Y:S01]  /*2950*/  I2FP.F32.U32 R3, UR7 ;  /* 0x0000000700037c45 */ /* 0x000fe20008201000 */
[----:B------:R-:W-:Y:S03]  /*2960*/  BSSY.RECONVERGENT B0, `(.L_x_80) ;  /* 0x000000c000007945 */ /* 0x000fe60003800200 */
[----:B------:R-:W2:Y:S08]  /*2970*/  MUFU.RCP R2, R3 ;  /* 0x0000000300027308 */ /* 0x000eb00000001000 */
[----:B------:R-:W3:Y:S01]  /*2980*/  FCHK P0, R21, R3 ;  /* 0x0000000315007302 */ /* 0x000ee20000000000 */
[----:B--2---:R-:W-:-:S04]  /*2990*/  FFMA R5, -R3, R2, 1 ;  /* 0x3f80000003057423 */ /* 0x004fc80000000102 */
[----:B------:R-:W-:-:S04]  /*29a0*/  FFMA R2, R2, R5, R2 ;  /* 0x0000000502027223 */ /* 0x000fc80000000002 */
[----:B0-----:R-:W-:-:S04]  /*29b0*/  FFMA R4, R2, R21, RZ ;  /* 0x0000001502047223 */ /* 0x001fc800000000ff */
[----:B------:R-:W-:-:S04]  /*29c0*/  FFMA R5, -R3, R4, R21 ;  /* 0x0000000403057223 */ /* 0x000fc80000000115 */
[----:B------:R-:W-:Y:S01]  /*29d0*/  FFMA R2, R2, R5, R4 ;  /* 0x0000000502027223 */ /* 0x000fe20000000004 */
[----:B---3--:R-:W-:Y:S06]  /*29e0*/  @!P0 BRA `(.L_x_87) ;  /* 0x00000000000c8947 */ /* 0x008fec0003800000 */
[----:B------:R-:W-:Y:S01]  /*29f0*/  IMAD.MOV.U32 R2, RZ, RZ, R21 ;  /* 0x000000ffff027224 */ /* 0x000fe200078e0015 */
[----:B------:R-:W-:-:S07]  /*2a00*/  MOV R4, 0x2a20 ;  /* 0x00002a2000047802 */ /* 0x000fce0000000f00 */
[----:B-1----:R-:W-:Y:S05]  /*2a10*/  CALL.REL.NOINC `($__internal_1_$__cuda_sm3x_div_rn_noftz_f32_slowpath) ;  /* 0x00000000002c7944 */ /* 0x002fea0003c00000 */
.L_x_87:
[----:B------:R-:W-:Y:S05]  /*2a20*/  BSYNC.RECONVERGENT B0 ;  /* 0x0000000000007941 */ /* 0x000fea0003800200 */
.L_x_80:
[----:B------:R-:W2:Y:S02]  /*2a30*/  LDCU UR4, c[0x0][0x3b4] ;  /* 0x00007680ff0477ac */ /* 0x000ea40008000800 */
[----:B--2---:R-:W-:-:S13]  /*2a40*/  ISETP.GE.AND P0, PT, R0, UR4, PT ;  /* 0x0000000400007c0c */ /* 0x004fda000bf06270 */
[----:B------:R-:W-:Y:S05]  /*2a50*/  @P0 EXIT ;  /* 0x000000000000094d */ /* 0x000fea0003800000 */
[----:B------:R-:W0:Y:S01]  /*2a60*/  LDCU.64 UR4, c[0x0][0x398] ;  /* 0x00007300ff0477ac */ /* 0x000e220008000a00 */
[----:B------:R-:W-:-:S05]  /*2a70*/  IADD3 R0, P0, PT, R0, UR6, RZ ;  /* 0x0000000600007c10 */ /* 0x000fca000ff1e0ff */
[----:B------:R-:W-:Y:S01]  /*2a80*/  IMAD.X R3, RZ, RZ, UR11, P0 ;  /* 0x0000000bff037e24 */ /* 0x000fe200080e06ff */
[----:B0-----:R-:W-:-:S04]  /*2a90*/  LEA R4, P0, R0, UR4, 0x2 ;  /* 0x0000000400047c11 */ /* 0x001fc8000f8010ff */
[----:B------:R-:W-:-:S05]  /*2aa0*/  LEA.HI.X R5, R0, UR5, R3, 0x2, P0 ;  /* 0x0000000500057c11 */ /* 0x000fca00080f1403 */
[----:B------:R-:W-:Y:S01]  /*2ab0*/  STG.E desc[UR12][R4.64], R2 ;  /* 0x0000000204007986 */ /* 0x000fe2000c10190c */
[----:B------:R-:W-:Y:S05]  /*2ac0*/  EXIT ;  /* 0x000000000000794d */ /* 0x000fea0003800000 */
        .weak           $__internal_1_$__cuda_sm3x_div_rn_noftz_f32_slowpath
        .type           $__internal_1_$__cuda_sm3x_div_rn_noftz_f32_slowpath,@function
        .size           $__internal_1_$__cuda_sm3x_div_rn_noftz_f32_slowpath,(.L_x_101 - $__internal_1_$__cuda_sm3x_div_rn_noftz_f32_slowpath)
$__internal_1_$__cuda_sm3x_div_rn_noftz_f32_slowpath:
        /* <DEDUP_REMOVED lines=32> */
[----:B------:R-:W-:Y:S02]  /*2cd0*/  @!P1 FFMA R3, R3, 1.84467440737095516160e+19, RZ ;  /* 0x5f80000003039823 */ /* 0x000fe400000000ff */
[----:B------:R-:W-:-:S07]  /*2ce0*/  @!P1 VIADD R5, R5, 0x40 ;  /* 0x0000004005059836 */ /* 0x000fce0000000000 */
.L_x_89:
        /* <DEDUP_REMOVED lines=35> */
[----:B------:R-:W-:Y:S02]  /*2f20*/  VIADD R8, R9, 0x20 ;  /* 0x0000002009087836 */ /* 0x000fe40000000000 */
[----:B------:R-:W-:Y:S01]  /*2f30*/  LOP3.LUT R5, R5, 0x800000, RZ, 0xfc, !PT ;  /* 0x0080000005057812 */ /* 0x000fe200078efcff */
[----:B------:R-:W-:Y:S01]  /*2f40*/  IMAD.MOV R7, RZ, RZ, -R9 ;  /* 0x000000ffff077224 */ /* 0x000fe200078e0a09 */
[----:B------:R-:W-:-:S02]  /*2f50*/  FSETP.NEU.FTZ.AND P0, PT, R3, R6, PT ;  /* 0x000000060300720b */ /* 0x000fc40003f1d000 */
[----:B------:R-:W-:Y:S02]  /*2f60*/  SHF.L.U32 R8, R5, R8, RZ ;  /* 0x0000000805087219 */ /* 0x000fe400000006ff */
[----:B------:R-:W-:Y:S02]  /*2f70*/  SEL R6, R7, RZ, P2 ;  /* 0x000000ff07067207 */ /* 0x000fe40001000000 */
[----:B------:R-:W-:Y:S02]  /*2f80*/  ISETP.NE.AND P1, PT, R8, RZ, P1 ;  /* 0x000000ff0800720c */ /* 0x000fe40000f25270 */
[----:B------:R-:W-:Y:S02]  /*2f90*/  SHF.R.U32.HI R6, RZ, R6, R5 ;  /* 0x00000006ff067219 */ /* 0x000fe40000011605 */
[----:B------:R-:W-:Y:S02]  /*2fa0*/  PLOP3.LUT P0, PT, P0, P1, PT, 0xf8, 0x8f ;  /* 0x00000000008f781c */ /* 0x000fe40000703f70 */
[----:B------:R-:W-:-:S02]  /*2fb0*/  SHF.R.U32.HI R8, RZ, 0x1, R6 ;  /* 0x00000001ff087819 */ /* 0x000fc40000011606 */
[----:B------:R-:W-:-:S04]  /*2fc0*/  SEL R3, RZ, 0x1, !P0 ;  /* 0x00000001ff037807 */ /* 0x000fc80004000000 */
[----:B------:R-:W-:-:S04]  /*2fd0*/  LOP3.LUT R3, R3, 0x1, R8, 0xf8, !PT ;  /* 0x0000000103037812 */ /* 0x000fc800078ef808 */
[----:B------:R-:W-:-:S05]  /*2fe0*/  LOP3.LUT R3, R3, R6, RZ, 0xc0, !PT ;  /* 0x0000000603037212 */ /* 0x000fca00078ec0ff */
[----:B------:R-:W-:-:S05]  /*2ff0*/  IMAD.IADD R3, R8, 0x1, R3 ;  /* 0x0000000108037824 */ /* 0x000fca00078e0203 */
[----:B------:R-:W-:Y:S01]  /*3000*/  LOP3.LUT R2, R3, R2, RZ, 0xfc, !PT ;  /* 0x0000000203027212 */ /* 0x000fe200078efcff */
[----:B------:R-:W-:Y:S06]  /*3010*/  BRA `(.L_x_97) ;  /* 0x0000000000107947 */ /* 0x000fec0003800000 */
.L_x_96:
[----:B------:R-:W-:-:S04]  /*3020*/  LOP3.LUT R2, R2, 0x80000000, RZ, 0xc0, !PT ;  /* 0x8000000002027812 */ /* 0x000fc800078ec0ff */
[----:B------:R-:W-:Y:S01]  /*3030*/  LOP3.LUT R2, R2, 0x7f800000, RZ, 0xfc, !PT ;  /* 0x7f80000002027812 */ /* 0x000fe200078efcff */
[----:B------:R-:W-:Y:S06]  /*3040*/  BRA `(.L_x_97) ;  /* 0x0000000000047947 */ /* 0x000fec0003800000 */
.L_x_95:
[----:B------:R-:W-:-:S07]  /*3050*/  IMAD R2, R6, 0x800000, R2 ;  /* 0x0080000006027824 */ /* 0x000fce00078e0202 */
.L_x_97:
[----:B------:R-:W-:Y:S05]  /*3060*/  BSYNC.RECONVERGENT B2 ;  /* 0x0000000000027941 */ /* 0x000fea0003800200 */
.L_x_94:
[----:B------:R-:W-:Y:S05]  /*3070*/  BRA `(.L_x_98) ;  /* 0x0000000000207947 */ /* 0x000fea0003800000 */
.L_x_93:
[----:B------:R-:W-:-:S04]  /*3080*/  LOP3.LUT R2, R3, 0x80000000, R2, 0x48, !PT ;  /* 0x8000000003027812 */ /* 0x000fc800078e4802 */
[----:B------:R-:W-:Y:S01]  /*3090*/  LOP3.LUT R2, R2, 0x7f800000, RZ, 0xfc, !PT ;  /* 0x7f80000002027812 */ /* 0x000fe200078efcff */
[----:B------:R-:W-:Y:S06]  /*30a0*/  BRA `(.L_x_98) ;  /* 0x0000000000147947 */ /* 0x000fec0003800000 */
.L_x_92:
[----:B------:R-:W-:Y:S01]  /*30b0*/  LOP3.LUT R2, R3, 0x80000000, R2, 0x48, !PT ;  /* 0x8000000003027812 */ /* 0x000fe200078e4802 */
[----:B------:R-:W-:Y:S06]  /*30c0*/  BRA `(.L_x_98) ;  /* 0x00000000000c7947 */ /* 0x000fec0003800000 */
.L_x_91:
[----:B------:R-:W0:Y:S01]  /*30d0*/  MUFU.RSQ R2, -QNAN ;  /* 0xffc0000000027908 */ /* 0x000e220000001400 */
[----:B------:R-:W-:Y:S05]  /*30e0*/  BRA `(.L_x_98) ;  /* 0x0000000000047947 */ /* 0x000fea0003800000 */
.L_x_90:
[----:B------:R-:W-:-:S07]  /*30f0*/  FADD.FTZ R2, R2, R3 ;  /* 0x0000000302027221 */ /* 0x000fce0000010000 */
.L_x_98:
[----:B------:R-:W-:Y:S05]  /*3100*/  BSYNC.RECONVERGENT B1 ;  /* 0x0000000000017941 */ /* 0x000fea0003800200 */
.L_x_88:
[----:B------:R-:W-:-:S04]  /*3110*/  IMAD.MOV.U32 R5, RZ, RZ, 0x0 ;  /* 0x00000000ff057424 */ /* 0x000fc800078e00ff */
[----:B0-----:R-:W-:Y:S05]  /*3120*/  RET.REL.NODEC R4 `(_Z38flash_attention_kernel_float_optimizedPKfS0_S0_Pfiiiiiibf) ;  /* 0xffffffcc04b47950 */ /* 0x001fea0003c3ffff */
.L_x_99:
        /* <DEDUP_REMOVED lines=13> */
.L_x_101:


//--------------------- .nv.shared._Z37flash_attention_kernel_half_optimizedPK6__halfS1_S1_PS_iiiiiibS_ --------------------------
	.section	.nv.shared._Z37flash_attention_kernel_half_optimizedPK6__halfS1_S1_PS_iiiiiibS_,"aw",@nobits
	.sectionflags	@""
	.align	16
.nv.shared._Z37flash_attention_kernel_half_optimizedPK6__halfS1_S1_PS_iiiiiibS_:
	.zero		1040


//--------------------- .nv.shared.reserved.0     --------------------------
	.section	.nv.shared.reserved.0,"aw",@nobits
	.weak		__nv_reservedSMEM_offset_0_alias
	.size		__nv_reservedSMEM_offset_0_alias, 0, 64
	.other		__nv_reservedSMEM_offset_0_alias,@"STO_CUDA_RESERVED_SHARED STV_DEFAULT"
__nv_reservedSMEM_offset_0_alias:
	.zero		0
	.zero		64


//--------------------- .nv.shared._Z38flash_attention_kernel_float_optimizedPKfS0_S0_Pfiiiiiibf --------------------------
	.section	.nv.shared._Z38flash_attention_kernel_float_optimizedPKfS0_S0_Pfiiiiiibf,"aw",@nobits
	.sectionflags	@""
	.align	16
.nv.shared._Z38flash_attention_kernel_float_optimizedPKfS0_S0_Pfiiiiiibf:
	.zero		1040


//--------------------- .nv.constant0._Z37flash_attention_kernel_half_optimizedPK6__halfS1_S1_PS_iiiiiibS_ --------------------------
	.section	.nv.constant0._Z37flash_attention_kernel_half_optimizedPK6__halfS1_S1_PS_iiiiiibS_,"a",@progbits
	.sectionflags	@""
	.align	4
.nv.constant0._Z37flash_attention_kernel_half_optimizedPK6__halfS1_S1_PS_iiiiiibS_:
	.zero		956


//--------------------- .nv.constant0._Z38flash_attention_kernel_float_optimizedPKfS0_S0_Pfiiiiiibf --------------------------
	.section	.nv.constant0._Z38flash_attention_kernel_float_optimizedPKfS0_S0_Pfiiiiiibf,"a",@progbits
	.sectionflags	@""
	.align	4
.nv.constant0._Z38flash_attention_kernel_float_optimizedPKfS0_S0_Pfiiiiiibf:
	.zero		960


//--------------------- SYMBOLS --------------------------

	.type		.nv.reservedSmem.offset0,@object
	.size		.nv.reservedSmem.offset0,0x4
	.type		.nv.reservedSmem.cap,@object
	.size		.nv.reservedSmem.cap,0x4
